//
// Generated by NVIDIA NVVM Compiler
//
// Compiler Build ID: CL-36424714
// Cuda compilation tools, release 13.0, V13.0.88
// Based on NVVM 20.0.0
//

.version 9.0
.target sm_100
.address_size 64

	// .globl	_Z14k_forwardLayerPKfS0_S0_PfS1_iiib
.global .align 4 .b8 precalc_xorwow_matrix[102400];
.global .align 4 .b8 precalc_xorwow_offset_matrix[102400];
.global .align 4 .b8 mrg32k3aM1[2304];
.global .align 4 .b8 mrg32k3aM2[2304];
.global .align 4 .b8 mrg32k3aM1SubSeq[2016];
.global .align 4 .b8 mrg32k3aM2SubSeq[2016];
.global .align 4 .b8 mrg32k3aM1Seq[2304];
.global .align 4 .b8 mrg32k3aM2Seq[2304];
.const .align 8 .b8 __cr_lgamma_table[72];
// _ZZ16k_computeMSELossPKfS0_PfiE9sharedSum has been demoted

.visible .entry _Z14k_forwardLayerPKfS0_S0_PfS1_iiib(
	.param .u64 .ptr .align 1 _Z14k_forwardLayerPKfS0_S0_PfS1_iiib_param_0,
	.param .u64 .ptr .align 1 _Z14k_forwardLayerPKfS0_S0_PfS1_iiib_param_1,
	.param .u64 .ptr .align 1 _Z14k_forwardLayerPKfS0_S0_PfS1_iiib_param_2,
	.param .u64 .ptr .align 1 _Z14k_forwardLayerPKfS0_S0_PfS1_iiib_param_3,
	.param .u64 .ptr .align 1 _Z14k_forwardLayerPKfS0_S0_PfS1_iiib_param_4,
	.param .u32 _Z14k_forwardLayerPKfS0_S0_PfS1_iiib_param_5,
	.param .u32 _Z14k_forwardLayerPKfS0_S0_PfS1_iiib_param_6,
	.param .u32 _Z14k_forwardLayerPKfS0_S0_PfS1_iiib_param_7,
	.param .u8 _Z14k_forwardLayerPKfS0_S0_PfS1_iiib_param_8
)
{
	.reg .pred 	%p<20>;
	.reg .b16 	%rs<2>;
	.reg .b32 	%r<43>;
	.reg .b32 	%f<160>;
	.reg .b64 	%rd<41>;

	ld.param.u64 	%rd13, [_Z14k_forwardLayerPKfS0_S0_PfS1_iiib_param_0];
	ld.param.u64 	%rd14, [_Z14k_forwardLayerPKfS0_S0_PfS1_iiib_param_1];
	ld.param.u64 	%rd11, [_Z14k_forwardLayerPKfS0_S0_PfS1_iiib_param_2];
	ld.param.u64 	%rd12, [_Z14k_forwardLayerPKfS0_S0_PfS1_iiib_param_3];
	ld.param.u64 	%rd15, [_Z14k_forwardLayerPKfS0_S0_PfS1_iiib_param_4];
	ld.param.u32 	%r23, [_Z14k_forwardLayerPKfS0_S0_PfS1_iiib_param_5];
	ld.param.u32 	%r25, [_Z14k_forwardLayerPKfS0_S0_PfS1_iiib_param_6];
	ld.param.u32 	%r24, [_Z14k_forwardLayerPKfS0_S0_PfS1_iiib_param_7];
	ld.param.s8 	%rs1, [_Z14k_forwardLayerPKfS0_S0_PfS1_iiib_param_8];
	cvta.to.global.u64 	%rd1, %rd13;
	cvta.to.global.u64 	%rd2, %rd14;
	cvta.to.global.u64 	%rd3, %rd15;
	mov.u32 	%r26, %ctaid.x;
	mov.u32 	%r27, %ntid.x;
	mov.u32 	%r28, %tid.x;
	mad.lo.s32 	%r1, %r26, %r27, %r28;
	setp.ge.s32 	%p1, %r1, %r25;
	@%p1 bra 	$L__BB0_26;
	cvta.to.global.u64 	%rd16, %rd11;
	mul.wide.s32 	%rd17, %r1, 4;
	add.s64 	%rd18, %rd16, %rd17;
	ld.global.nc.f32 	%f158, [%rd18];
	setp.lt.s32 	%p2, %r23, 1;
	@%p2 bra 	$L__BB0_14;
	mul.lo.s32 	%r2, %r23, %r1;
	and.b32  	%r3, %r23, 15;
	setp.lt.u32 	%p3, %r23, 16;
	mov.b32 	%r39, 0;
	@%p3 bra 	$L__BB0_5;
	and.b32  	%r39, %r23, 2147483632;
	neg.s32 	%r37, %r39;
	add.s64 	%rd4, %rd2, 32;
	add.s64 	%rd39, %rd1, 32;
	mov.u32 	%r36, %r2;
$L__BB0_4:
	.pragma "nounroll";
	mul.wide.s32 	%rd19, %r36, 4;
	add.s64 	%rd20, %rd4, %rd19;
	ld.global.nc.f32 	%f21, [%rd20+-32];
	ld.global.nc.f32 	%f22, [%rd39+-32];
	fma.rn.f32 	%f23, %f21, %f22, %f158;
	ld.global.nc.f32 	%f24, [%rd20+-28];
	ld.global.nc.f32 	%f25, [%rd39+-28];
	fma.rn.f32 	%f26, %f24, %f25, %f23;
	ld.global.nc.f32 	%f27, [%rd20+-24];
	ld.global.nc.f32 	%f28, [%rd39+-24];
	fma.rn.f32 	%f29, %f27, %f28, %f26;
	ld.global.nc.f32 	%f30, [%rd20+-20];
	ld.global.nc.f32 	%f31, [%rd39+-20];
	fma.rn.f32 	%f32, %f30, %f31, %f29;
	ld.global.nc.f32 	%f33, [%rd20+-16];
	ld.global.nc.f32 	%f34, [%rd39+-16];
	fma.rn.f32 	%f35, %f33, %f34, %f32;
	ld.global.nc.f32 	%f36, [%rd20+-12];
	ld.global.nc.f32 	%f37, [%rd39+-12];
	fma.rn.f32 	%f38, %f36, %f37, %f35;
	ld.global.nc.f32 	%f39, [%rd20+-8];
	ld.global.nc.f32 	%f40, [%rd39+-8];
	fma.rn.f32 	%f41, %f39, %f40, %f38;
	ld.global.nc.f32 	%f42, [%rd20+-4];
	ld.global.nc.f32 	%f43, [%rd39+-4];
	fma.rn.f32 	%f44, %f42, %f43, %f41;
	ld.global.nc.f32 	%f45, [%rd20];
	ld.global.nc.f32 	%f46, [%rd39];
	fma.rn.f32 	%f47, %f45, %f46, %f44;
	ld.global.nc.f32 	%f48, [%rd20+4];
	ld.global.nc.f32 	%f49, [%rd39+4];
	fma.rn.f32 	%f50, %f48, %f49, %f47;
	ld.global.nc.f32 	%f51, [%rd20+8];
	ld.global.nc.f32 	%f52, [%rd39+8];
	fma.rn.f32 	%f53, %f51, %f52, %f50;
	ld.global.nc.f32 	%f54, [%rd20+12];
	ld.global.nc.f32 	%f55, [%rd39+12];
	fma.rn.f32 	%f56, %f54, %f55, %f53;
	ld.global.nc.f32 	%f57, [%rd20+16];
	ld.global.nc.f32 	%f58, [%rd39+16];
	fma.rn.f32 	%f59, %f57, %f58, %f56;
	ld.global.nc.f32 	%f60, [%rd20+20];
	ld.global.nc.f32 	%f61, [%rd39+20];
	fma.rn.f32 	%f62, %f60, %f61, %f59;
	ld.global.nc.f32 	%f63, [%rd20+24];
	ld.global.nc.f32 	%f64, [%rd39+24];
	fma.rn.f32 	%f65, %f63, %f64, %f62;
	ld.global.nc.f32 	%f66, [%rd20+28];
	ld.global.nc.f32 	%f67, [%rd39+28];
	fma.rn.f32 	%f158, %f66, %f67, %f65;
	add.s32 	%r37, %r37, 16;
	add.s32 	%r36, %r36, 16;
	add.s64 	%rd39, %rd39, 64;
	setp.ne.s32 	%p4, %r37, 0;
	@%p4 bra 	$L__BB0_4;
$L__BB0_5:
	setp.eq.s32 	%p5, %r3, 0;
	@%p5 bra 	$L__BB0_14;
	and.b32  	%r11, %r23, 7;
	setp.lt.u32 	%p6, %r3, 8;
	@%p6 bra 	$L__BB0_8;
	add.s32 	%r30, %r39, %r2;
	mul.wide.s32 	%rd21, %r30, 4;
	add.s64 	%rd22, %rd2, %rd21;
	ld.global.nc.f32 	%f69, [%rd22];
	mul.wide.u32 	%rd23, %r39, 4;
	add.s64 	%rd24, %rd1, %rd23;
	ld.global.nc.f32 	%f70, [%rd24];
	fma.rn.f32 	%f71, %f69, %f70, %f158;
	ld.global.nc.f32 	%f72, [%rd22+4];
	ld.global.nc.f32 	%f73, [%rd24+4];
	fma.rn.f32 	%f74, %f72, %f73, %f71;
	ld.global.nc.f32 	%f75, [%rd22+8];
	ld.global.nc.f32 	%f76, [%rd24+8];
	fma.rn.f32 	%f77, %f75, %f76, %f74;
	ld.global.nc.f32 	%f78, [%rd22+12];
	ld.global.nc.f32 	%f79, [%rd24+12];
	fma.rn.f32 	%f80, %f78, %f79, %f77;
	ld.global.nc.f32 	%f81, [%rd22+16];
	ld.global.nc.f32 	%f82, [%rd24+16];
	fma.rn.f32 	%f83, %f81, %f82, %f80;
	ld.global.nc.f32 	%f84, [%rd22+20];
	ld.global.nc.f32 	%f85, [%rd24+20];
	fma.rn.f32 	%f86, %f84, %f85, %f83;
	ld.global.nc.f32 	%f87, [%rd22+24];
	ld.global.nc.f32 	%f88, [%rd24+24];
	fma.rn.f32 	%f89, %f87, %f88, %f86;
	ld.global.nc.f32 	%f90, [%rd22+28];
	ld.global.nc.f32 	%f91, [%rd24+28];
	fma.rn.f32 	%f158, %f90, %f91, %f89;
	add.s32 	%r39, %r39, 8;
$L__BB0_8:
	setp.eq.s32 	%p7, %r11, 0;
	@%p7 bra 	$L__BB0_14;
	and.b32  	%r14, %r23, 3;
	setp.lt.u32 	%p8, %r11, 4;
	@%p8 bra 	$L__BB0_11;
	add.s32 	%r31, %r39, %r2;
	mul.wide.s32 	%rd25, %r31, 4;
	add.s64 	%rd26, %rd2, %rd25;
	ld.global.nc.f32 	%f93, [%rd26];
	mul.wide.u32 	%rd27, %r39, 4;
	add.s64 	%rd28, %rd1, %rd27;
	ld.global.nc.f32 	%f94, [%rd28];
	fma.rn.f32 	%f95, %f93, %f94, %f158;
	ld.global.nc.f32 	%f96, [%rd26+4];
	ld.global.nc.f32 	%f97, [%rd28+4];
	fma.rn.f32 	%f98, %f96, %f97, %f95;
	ld.global.nc.f32 	%f99, [%rd26+8];
	ld.global.nc.f32 	%f100, [%rd28+8];
	fma.rn.f32 	%f101, %f99, %f100, %f98;
	ld.global.nc.f32 	%f102, [%rd26+12];
	ld.global.nc.f32 	%f103, [%rd28+12];
	fma.rn.f32 	%f158, %f102, %f103, %f101;
	add.s32 	%r39, %r39, 4;
$L__BB0_11:
	setp.eq.s32 	%p9, %r14, 0;
	@%p9 bra 	$L__BB0_14;
	mul.wide.u32 	%rd29, %r39, 4;
	add.s64 	%rd40, %rd1, %rd29;
	add.s32 	%r42, %r39, %r2;
	neg.s32 	%r41, %r14;
$L__BB0_13:
	.pragma "nounroll";
	mul.wide.s32 	%rd30, %r42, 4;
	add.s64 	%rd31, %rd2, %rd30;
	ld.global.nc.f32 	%f104, [%rd31];
	ld.global.nc.f32 	%f105, [%rd40];
	fma.rn.f32 	%f158, %f104, %f105, %f158;
	add.s64 	%rd40, %rd40, 4;
	add.s32 	%r42, %r42, 1;
	add.s32 	%r41, %r41, 1;
	setp.ne.s32 	%p10, %r41, 0;
	@%p10 bra 	$L__BB0_13;
$L__BB0_14:
	cvta.to.global.u64 	%rd32, %rd12;
	add.s64 	%rd34, %rd32, %rd17;
	st.global.f32 	[%rd34], %f158;
	setp.eq.s16 	%p11, %rs1, 0;
	@%p11 bra 	$L__BB0_16;
	min.f32 	%f106, %f158, 0f43FA0000;
	max.f32 	%f107, %f106, 0fC3FA0000;
	fma.rn.f32 	%f108, %f107, 0fBBBB989D, 0f3F000000;
	cvt.sat.f32.f32 	%f109, %f108;
	mov.f32 	%f110, 0f4B400001;
	mov.f32 	%f111, 0f437C0000;
	fma.rm.f32 	%f112, %f109, %f111, %f110;
	add.f32 	%f113, %f112, 0fCB40007F;
	neg.f32 	%f114, %f113;
	fma.rn.f32 	%f115, %f107, 0fBFB8AA3B, %f114;
	fma.rn.f32 	%f116, %f107, 0fB2A57060, %f115;
	mov.b32 	%r32, %f112;
	shl.b32 	%r33, %r32, 23;
	mov.b32 	%f117, %r33;
	ex2.approx.ftz.f32 	%f118, %f116;
	fma.rn.f32 	%f119, %f118, %f117, 0f3F800000;
	rcp.rn.f32 	%f120, %f119;
	add.s64 	%rd36, %rd3, %rd17;
	st.global.f32 	[%rd36], %f120;
	bra.uni 	$L__BB0_26;
$L__BB0_16:
	setp.gt.s32 	%p12, %r24, 1;
	@%p12 bra 	$L__BB0_20;
	setp.eq.s32 	%p15, %r24, 0;
	@%p15 bra 	$L__BB0_23;
	setp.eq.s32 	%p16, %r24, 1;
	@%p16 bra 	$L__BB0_19;
	bra.uni 	$L__BB0_25;
$L__BB0_19:
	setp.gt.f32 	%p19, %f158, 0f00000000;
	mul.f32 	%f149, %f158, 0f3C23D70A;
	selp.f32 	%f158, %f158, %f149, %p19;
	bra.uni 	$L__BB0_25;
$L__BB0_20:
	setp.eq.s32 	%p13, %r24, 2;
	@%p13 bra 	$L__BB0_24;
	setp.eq.s32 	%p14, %r24, 3;
	@%p14 bra 	$L__BB0_22;
	bra.uni 	$L__BB0_25;
$L__BB0_22:
	min.f32 	%f121, %f158, 0f43FA0000;
	max.f32 	%f122, %f121, 0fC3FA0000;
	fma.rn.f32 	%f123, %f122, 0fBBBB989D, 0f3F000000;
	cvt.sat.f32.f32 	%f124, %f123;
	mov.f32 	%f125, 0f4B400001;
	mov.f32 	%f126, 0f437C0000;
	fma.rm.f32 	%f127, %f124, %f126, %f125;
	add.f32 	%f128, %f127, 0fCB40007F;
	neg.f32 	%f129, %f128;
	fma.rn.f32 	%f130, %f122, 0fBFB8AA3B, %f129;
	fma.rn.f32 	%f131, %f122, 0fB2A57060, %f130;
	mov.b32 	%r34, %f127;
	shl.b32 	%r35, %r34, 23;
	mov.b32 	%f132, %r35;
	ex2.approx.ftz.f32 	%f133, %f131;
	fma.rn.f32 	%f134, %f133, %f132, 0f3F800000;
	rcp.rn.f32 	%f158, %f134;
	bra.uni 	$L__BB0_25;
$L__BB0_23:
	max.f32 	%f158, %f158, 0f00000000;
	bra.uni 	$L__BB0_25;
$L__BB0_24:
	abs.f32 	%f135, %f158;
	mul.f32 	%f136, %f135, 0f4038AA3B;
	ex2.approx.ftz.f32 	%f137, %f136;
	add.f32 	%f138, %f137, 0f3F800000;
	rcp.approx.ftz.f32 	%f139, %f138;
	fma.rn.f32 	%f140, %f139, 0fC0000000, 0f3F800000;
	setp.ge.f32 	%p17, %f135, 0f41102CB4;
	selp.f32 	%f141, 0f3F800000, %f140, %p17;
	copysign.f32 	%f142, %f158, %f141;
	mul.f32 	%f143, %f158, %f158;
	fma.rn.f32 	%f144, %f143, 0f3C80F082, 0fBD563CAE;
	fma.rn.f32 	%f145, %f144, %f143, 0f3E085941;
	fma.rn.f32 	%f146, %f145, %f143, 0fBEAAA9ED;
	fma.rn.f32 	%f147, %f146, %f143, 0f00000000;
	fma.rn.f32 	%f148, %f147, %f158, %f158;
	setp.ge.f32 	%p18, %f135, 0f3F19999A;
	selp.f32 	%f158, %f142, %f148, %p18;
$L__BB0_25:
	add.s64 	%rd38, %rd3, %rd17;
	st.global.f32 	[%rd38], %f158;
$L__BB0_26:
	ret;

}
	// .globl	_Z15k_backwardLayerPKfS0_S0_PfS1_S1_S1_iiibf
.visible .entry _Z15k_backwardLayerPKfS0_S0_PfS1_S1_S1_iiibf(
	.param .u64 .ptr .align 1 _Z15k_backwardLayerPKfS0_S0_PfS1_S1_S1_iiibf_param_0,
	.param .u64 .ptr .align 1 _Z15k_backwardLayerPKfS0_S0_PfS1_S1_S1_iiibf_param_1,
	.param .u64 .ptr .align 1 _Z15k_backwardLayerPKfS0_S0_PfS1_S1_S1_iiibf_param_2,
	.param .u64 .ptr .align 1 _Z15k_backwardLayerPKfS0_S0_PfS1_S1_S1_iiibf_param_3,
	.param .u64 .ptr .align 1 _Z15k_backwardLayerPKfS0_S0_PfS1_S1_S1_iiibf_param_4,
	.param .u64 .ptr .align 1 _Z15k_backwardLayerPKfS0_S0_PfS1_S1_S1_iiibf_param_5,
	.param .u64 .ptr .align 1 _Z15k_backwardLayerPKfS0_S0_PfS1_S1_S1_iiibf_param_6,
	.param .u32 _Z15k_backwardLayerPKfS0_S0_PfS1_S1_S1_iiibf_param_7,
	.param .u32 _Z15k_backwardLayerPKfS0_S0_PfS1_S1_S1_iiibf_param_8,
	.param .u32 _Z15k_backwardLayerPKfS0_S0_PfS1_S1_S1_iiibf_param_9,
	.param .u8 _Z15k_backwardLayerPKfS0_S0_PfS1_S1_S1_iiibf_param_10,
	.param .f32 _Z15k_backwardLayerPKfS0_S0_PfS1_S1_S1_iiibf_param_11
)
{
	.reg .pred 	%p<21>;
	.reg .b16 	%rs<2>;
	.reg .b32 	%r<36>;
	.reg .b32 	%f<179>;
	.reg .b64 	%rd<47>;

	ld.param.u64 	%rd12, [_Z15k_backwardLayerPKfS0_S0_PfS1_S1_S1_iiibf_param_0];
	ld.param.u64 	%rd13, [_Z15k_backwardLayerPKfS0_S0_PfS1_S1_S1_iiibf_param_1];
	ld.param.u64 	%rd14, [_Z15k_backwardLayerPKfS0_S0_PfS1_S1_S1_iiibf_param_2];
	ld.param.u64 	%rd15, [_Z15k_backwardLayerPKfS0_S0_PfS1_S1_S1_iiibf_param_3];
	ld.param.u64 	%rd10, [_Z15k_backwardLayerPKfS0_S0_PfS1_S1_S1_iiibf_param_4];
	ld.param.u64 	%rd16, [_Z15k_backwardLayerPKfS0_S0_PfS1_S1_S1_iiibf_param_5];
	ld.param.u64 	%rd11, [_Z15k_backwardLayerPKfS0_S0_PfS1_S1_S1_iiibf_param_6];
	ld.param.u32 	%r16, [_Z15k_backwardLayerPKfS0_S0_PfS1_S1_S1_iiibf_param_7];
	ld.param.u32 	%r18, [_Z15k_backwardLayerPKfS0_S0_PfS1_S1_S1_iiibf_param_8];
	ld.param.u32 	%r17, [_Z15k_backwardLayerPKfS0_S0_PfS1_S1_S1_iiibf_param_9];
	ld.param.s8 	%rs1, [_Z15k_backwardLayerPKfS0_S0_PfS1_S1_S1_iiibf_param_10];
	ld.param.f32 	%f12, [_Z15k_backwardLayerPKfS0_S0_PfS1_S1_S1_iiibf_param_11];
	cvta.to.global.u64 	%rd1, %rd15;
	cvta.to.global.u64 	%rd2, %rd16;
	cvta.to.global.u64 	%rd3, %rd12;
	cvta.to.global.u64 	%rd4, %rd13;
	cvta.to.global.u64 	%rd5, %rd14;
	mov.u32 	%r19, %ctaid.x;
	mov.u32 	%r20, %ntid.x;
	mov.u32 	%r21, %tid.x;
	mad.lo.s32 	%r1, %r19, %r20, %r21;
	setp.ge.s32 	%p1, %r1, %r18;
	@%p1 bra 	$L__BB1_26;
	setp.eq.s16 	%p2, %rs1, 0;
	@%p2 bra 	$L__BB1_3;
	mul.wide.s32 	%rd17, %r1, 4;
	add.s64 	%rd18, %rd5, %rd17;
	ld.global.nc.f32 	%f13, [%rd18];
	add.s64 	%rd19, %rd4, %rd17;
	ld.global.nc.f32 	%f14, [%rd19];
	min.f32 	%f15, %f14, 0f43FA0000;
	max.f32 	%f16, %f15, 0fC3FA0000;
	fma.rn.f32 	%f17, %f16, 0fBBBB989D, 0f3F000000;
	cvt.sat.f32.f32 	%f18, %f17;
	mov.f32 	%f19, 0f4B400001;
	mov.f32 	%f20, 0f437C0000;
	fma.rm.f32 	%f21, %f18, %f20, %f19;
	add.f32 	%f22, %f21, 0fCB40007F;
	neg.f32 	%f23, %f22;
	fma.rn.f32 	%f24, %f16, 0fBFB8AA3B, %f23;
	fma.rn.f32 	%f25, %f16, 0fB2A57060, %f24;
	mov.b32 	%r22, %f21;
	shl.b32 	%r23, %r22, 23;
	mov.b32 	%f26, %r23;
	ex2.approx.ftz.f32 	%f27, %f25;
	fma.rn.f32 	%f28, %f27, %f26, 0f3F800000;
	rcp.rn.f32 	%f29, %f28;
	mov.f32 	%f30, 0f3F800000;
	sub.f32 	%f31, %f30, %f29;
	mul.f32 	%f32, %f29, %f31;
	mul.f32 	%f178, %f13, %f32;
	bra.uni 	$L__BB1_13;
$L__BB1_3:
	mul.wide.s32 	%rd20, %r1, 4;
	add.s64 	%rd21, %rd5, %rd20;
	ld.global.nc.f32 	%f2, [%rd21];
	add.s64 	%rd22, %rd4, %rd20;
	ld.global.nc.f32 	%f3, [%rd22];
	mov.f32 	%f177, 0f3F800000;
	setp.gt.s32 	%p3, %r17, 1;
	@%p3 bra 	$L__BB1_7;
	setp.eq.s32 	%p6, %r17, 0;
	@%p6 bra 	$L__BB1_10;
	setp.eq.s32 	%p7, %r17, 1;
	@%p7 bra 	$L__BB1_6;
	bra.uni 	$L__BB1_12;
$L__BB1_6:
	setp.gt.f32 	%p10, %f3, 0f00000000;
	selp.f32 	%f177, 0f3F800000, 0f3C23D70A, %p10;
	bra.uni 	$L__BB1_12;
$L__BB1_7:
	setp.eq.s32 	%p4, %r17, 2;
	@%p4 bra 	$L__BB1_11;
	setp.eq.s32 	%p5, %r17, 3;
	@%p5 bra 	$L__BB1_9;
	bra.uni 	$L__BB1_12;
$L__BB1_9:
	min.f32 	%f34, %f3, 0f43FA0000;
	max.f32 	%f35, %f34, 0fC3FA0000;
	fma.rn.f32 	%f36, %f35, 0fBBBB989D, 0f3F000000;
	cvt.sat.f32.f32 	%f37, %f36;
	mov.f32 	%f38, 0f4B400001;
	mov.f32 	%f39, 0f437C0000;
	fma.rm.f32 	%f40, %f37, %f39, %f38;
	add.f32 	%f41, %f40, 0fCB40007F;
	neg.f32 	%f42, %f41;
	fma.rn.f32 	%f43, %f35, 0fBFB8AA3B, %f42;
	fma.rn.f32 	%f44, %f35, 0fB2A57060, %f43;
	mov.b32 	%r24, %f40;
	shl.b32 	%r25, %r24, 23;
	mov.b32 	%f45, %r25;
	ex2.approx.ftz.f32 	%f46, %f44;
	fma.rn.f32 	%f47, %f46, %f45, 0f3F800000;
	rcp.rn.f32 	%f48, %f47;
	mov.f32 	%f49, 0f3F800000;
	sub.f32 	%f50, %f49, %f48;
	mul.f32 	%f177, %f48, %f50;
	bra.uni 	$L__BB1_12;
$L__BB1_10:
	setp.gt.f32 	%p11, %f3, 0f00000000;
	selp.f32 	%f177, 0f3F800000, 0f00000000, %p11;
	bra.uni 	$L__BB1_12;
$L__BB1_11:
	abs.f32 	%f51, %f3;
	mul.f32 	%f52, %f51, 0f4038AA3B;
	ex2.approx.ftz.f32 	%f53, %f52;
	add.f32 	%f54, %f53, 0f3F800000;
	rcp.approx.ftz.f32 	%f55, %f54;
	fma.rn.f32 	%f56, %f55, 0fC0000000, 0f3F800000;
	setp.ge.f32 	%p8, %f51, 0f41102CB4;
	selp.f32 	%f57, 0f3F800000, %f56, %p8;
	copysign.f32 	%f58, %f3, %f57;
	mul.f32 	%f59, %f3, %f3;
	fma.rn.f32 	%f60, %f59, 0f3C80F082, 0fBD563CAE;
	fma.rn.f32 	%f61, %f60, %f59, 0f3E085941;
	fma.rn.f32 	%f62, %f61, %f59, 0fBEAAA9ED;
	fma.rn.f32 	%f63, %f62, %f59, 0f00000000;
	fma.rn.f32 	%f64, %f63, %f3, %f3;
	setp.ge.f32 	%p9, %f51, 0f3F19999A;
	selp.f32 	%f65, %f58, %f64, %p9;
	mul.f32 	%f66, %f65, %f65;
	mov.f32 	%f67, 0f3F800000;
	sub.f32 	%f177, %f67, %f66;
$L__BB1_12:
	mul.f32 	%f178, %f2, %f177;
$L__BB1_13:
	min.f32 	%f68, %f178, 0f40A00000;
	max.f32 	%f11, %f68, 0fC0A00000;
	setp.lt.s32 	%p12, %r16, 1;
	@%p12 bra 	$L__BB1_25;
	mul.lo.s32 	%r2, %r16, %r1;
	and.b32  	%r3, %r16, 7;
	setp.lt.u32 	%p13, %r16, 8;
	mov.b32 	%r34, 0;
	@%p13 bra 	$L__BB1_17;
	and.b32  	%r34, %r16, 2147483640;
	neg.s32 	%r32, %r34;
	add.s64 	%rd46, %rd3, 16;
	add.s64 	%rd7, %rd1, 16;
	mov.u32 	%r31, %r2;
$L__BB1_16:
	.pragma "nounroll";
	mul.wide.s32 	%rd23, %r31, 4;
	add.s64 	%rd24, %rd2, %rd23;
	add.s64 	%rd25, %rd7, %rd23;
	ld.global.nc.f32 	%f69, [%rd46+-16];
	mul.f32 	%f70, %f11, %f69;
	min.f32 	%f71, %f70, 0f40A00000;
	max.f32 	%f72, %f71, 0fC0A00000;
	st.global.f32 	[%rd24], %f72;
	mul.f32 	%f73, %f12, %f72;
	ld.global.f32 	%f74, [%rd25+-16];
	sub.f32 	%f75, %f74, %f73;
	st.global.f32 	[%rd25+-16], %f75;
	ld.global.nc.f32 	%f76, [%rd46+-12];
	mul.f32 	%f77, %f11, %f76;
	min.f32 	%f78, %f77, 0f40A00000;
	max.f32 	%f79, %f78, 0fC0A00000;
	st.global.f32 	[%rd24+4], %f79;
	mul.f32 	%f80, %f12, %f79;
	ld.global.f32 	%f81, [%rd25+-12];
	sub.f32 	%f82, %f81, %f80;
	st.global.f32 	[%rd25+-12], %f82;
	ld.global.nc.f32 	%f83, [%rd46+-8];
	mul.f32 	%f84, %f11, %f83;
	min.f32 	%f85, %f84, 0f40A00000;
	max.f32 	%f86, %f85, 0fC0A00000;
	st.global.f32 	[%rd24+8], %f86;
	mul.f32 	%f87, %f12, %f86;
	ld.global.f32 	%f88, [%rd25+-8];
	sub.f32 	%f89, %f88, %f87;
	st.global.f32 	[%rd25+-8], %f89;
	ld.global.nc.f32 	%f90, [%rd46+-4];
	mul.f32 	%f91, %f11, %f90;
	min.f32 	%f92, %f91, 0f40A00000;
	max.f32 	%f93, %f92, 0fC0A00000;
	st.global.f32 	[%rd24+12], %f93;
	mul.f32 	%f94, %f12, %f93;
	ld.global.f32 	%f95, [%rd25+-4];
	sub.f32 	%f96, %f95, %f94;
	st.global.f32 	[%rd25+-4], %f96;
	ld.global.nc.f32 	%f97, [%rd46];
	mul.f32 	%f98, %f11, %f97;
	min.f32 	%f99, %f98, 0f40A00000;
	max.f32 	%f100, %f99, 0fC0A00000;
	st.global.f32 	[%rd24+16], %f100;
	mul.f32 	%f101, %f12, %f100;
	ld.global.f32 	%f102, [%rd25];
	sub.f32 	%f103, %f102, %f101;
	st.global.f32 	[%rd25], %f103;
	ld.global.nc.f32 	%f104, [%rd46+4];
	mul.f32 	%f105, %f11, %f104;
	min.f32 	%f106, %f105, 0f40A00000;
	max.f32 	%f107, %f106, 0fC0A00000;
	st.global.f32 	[%rd24+20], %f107;
	mul.f32 	%f108, %f12, %f107;
	ld.global.f32 	%f109, [%rd25+4];
	sub.f32 	%f110, %f109, %f108;
	st.global.f32 	[%rd25+4], %f110;
	ld.global.nc.f32 	%f111, [%rd46+8];
	mul.f32 	%f112, %f11, %f111;
	min.f32 	%f113, %f112, 0f40A00000;
	max.f32 	%f114, %f113, 0fC0A00000;
	st.global.f32 	[%rd24+24], %f114;
	mul.f32 	%f115, %f12, %f114;
	ld.global.f32 	%f116, [%rd25+8];
	sub.f32 	%f117, %f116, %f115;
	st.global.f32 	[%rd25+8], %f117;
	ld.global.nc.f32 	%f118, [%rd46+12];
	mul.f32 	%f119, %f11, %f118;
	min.f32 	%f120, %f119, 0f40A00000;
	max.f32 	%f121, %f120, 0fC0A00000;
	st.global.f32 	[%rd24+28], %f121;
	mul.f32 	%f122, %f12, %f121;
	ld.global.f32 	%f123, [%rd25+12];
	sub.f32 	%f124, %f123, %f122;
	st.global.f32 	[%rd25+12], %f124;
	add.s32 	%r32, %r32, 8;
	add.s64 	%rd46, %rd46, 32;
	add.s32 	%r31, %r31, 8;
	setp.ne.s32 	%p14, %r32, 0;
	@%p14 bra 	$L__BB1_16;
$L__BB1_17:
	setp.eq.s32 	%p15, %r3, 0;
	@%p15 bra 	$L__BB1_25;
	and.b32  	%r11, %r16, 3;
	setp.lt.u32 	%p16, %r3, 4;
	@%p16 bra 	$L__BB1_20;
	mul.wide.u32 	%rd26, %r34, 4;
	add.s64 	%rd27, %rd3, %rd26;
	ld.global.nc.f32 	%f125, [%rd27];
	mul.f32 	%f126, %f11, %f125;
	min.f32 	%f127, %f126, 0f40A00000;
	max.f32 	%f128, %f127, 0fC0A00000;
	add.s32 	%r27, %r34, %r2;
	mul.wide.s32 	%rd28, %r27, 4;
	add.s64 	%rd29, %rd2, %rd28;
	st.global.f32 	[%rd29], %f128;
	mul.f32 	%f129, %f12, %f128;
	add.s64 	%rd30, %rd1, %rd28;
	ld.global.f32 	%f130, [%rd30];
	sub.f32 	%f131, %f130, %f129;
	st.global.f32 	[%rd30], %f131;
	ld.global.nc.f32 	%f132, [%rd27+4];
	mul.f32 	%f133, %f11, %f132;
	min.f32 	%f134, %f133, 0f40A00000;
	max.f32 	%f135, %f134, 0fC0A00000;
	st.global.f32 	[%rd29+4], %f135;
	mul.f32 	%f136, %f12, %f135;
	ld.global.f32 	%f137, [%rd30+4];
	sub.f32 	%f138, %f137, %f136;
	st.global.f32 	[%rd30+4], %f138;
	ld.global.nc.f32 	%f139, [%rd27+8];
	mul.f32 	%f140, %f11, %f139;
	min.f32 	%f141, %f140, 0f40A00000;
	max.f32 	%f142, %f141, 0fC0A00000;
	st.global.f32 	[%rd29+8], %f142;
	mul.f32 	%f143, %f12, %f142;
	ld.global.f32 	%f144, [%rd30+8];
	sub.f32 	%f145, %f144, %f143;
	st.global.f32 	[%rd30+8], %f145;
	ld.global.nc.f32 	%f146, [%rd27+12];
	mul.f32 	%f147, %f11, %f146;
	min.f32 	%f148, %f147, 0f40A00000;
	max.f32 	%f149, %f148, 0fC0A00000;
	st.global.f32 	[%rd29+12], %f149;
	mul.f32 	%f150, %f12, %f149;
	ld.global.f32 	%f151, [%rd30+12];
	sub.f32 	%f152, %f151, %f150;
	st.global.f32 	[%rd30+12], %f152;
	add.s32 	%r34, %r34, 4;
$L__BB1_20:
	setp.eq.s32 	%p17, %r11, 0;
	@%p17 bra 	$L__BB1_25;
	setp.eq.s32 	%p18, %r11, 1;
	@%p18 bra 	$L__BB1_23;
	mul.wide.u32 	%rd31, %r34, 4;
	add.s64 	%rd32, %rd3, %rd31;
	ld.global.nc.f32 	%f153, [%rd32];
	mul.f32 	%f154, %f11, %f153;
	min.f32 	%f155, %f154, 0f40A00000;
	max.f32 	%f156, %f155, 0fC0A00000;
	add.s32 	%r28, %r34, %r2;
	mul.wide.s32 	%rd33, %r28, 4;
	add.s64 	%rd34, %rd2, %rd33;
	st.global.f32 	[%rd34], %f156;
	mul.f32 	%f157, %f12, %f156;
	add.s64 	%rd35, %rd1, %rd33;
	ld.global.f32 	%f158, [%rd35];
	sub.f32 	%f159, %f158, %f157;
	st.global.f32 	[%rd35], %f159;
	ld.global.nc.f32 	%f160, [%rd32+4];
	mul.f32 	%f161, %f11, %f160;
	min.f32 	%f162, %f161, 0f40A00000;
	max.f32 	%f163, %f162, 0fC0A00000;
	st.global.f32 	[%rd34+4], %f163;
	mul.f32 	%f164, %f12, %f163;
	ld.global.f32 	%f165, [%rd35+4];
	sub.f32 	%f166, %f165, %f164;
	st.global.f32 	[%rd35+4], %f166;
	add.s32 	%r34, %r34, 2;
$L__BB1_23:
	and.b32  	%r29, %r16, 1;
	setp.eq.b32 	%p19, %r29, 1;
	not.pred 	%p20, %p19;
	@%p20 bra 	$L__BB1_25;
	mul.wide.u32 	%rd36, %r34, 4;
	add.s64 	%rd37, %rd3, %rd36;
	ld.global.nc.f32 	%f167, [%rd37];
	mul.f32 	%f168, %f11, %f167;
	min.f32 	%f169, %f168, 0f40A00000;
	max.f32 	%f170, %f169, 0fC0A00000;
	add.s32 	%r30, %r34, %r2;
	mul.wide.s32 	%rd38, %r30, 4;
	add.s64 	%rd39, %rd2, %rd38;
	st.global.f32 	[%rd39], %f170;
	mul.f32 	%f171, %f12, %f170;
	add.s64 	%rd40, %rd1, %rd38;
	ld.global.f32 	%f172, [%rd40];
	sub.f32 	%f173, %f172, %f171;
	st.global.f32 	[%rd40], %f173;
$L__BB1_25:
	cvta.to.global.u64 	%rd41, %rd11;
	mul.wide.s32 	%rd42, %r1, 4;
	add.s64 	%rd43, %rd41, %rd42;
	st.global.f32 	[%rd43], %f11;
	mul.f32 	%f174, %f12, %f11;
	cvta.to.global.u64 	%rd44, %rd10;
	add.s64 	%rd45, %rd44, %rd42;
	ld.global.f32 	%f175, [%rd45];
	sub.f32 	%f176, %f175, %f174;
	st.global.f32 	[%rd45], %f176;
$L__BB1_26:
	ret;

}
	// .globl	_Z18k_computeInputGradPKfS0_S0_Pfiiib
.visible .entry _Z18k_computeInputGradPKfS0_S0_Pfiiib(
	.param .u64 .ptr .align 1 _Z18k_computeInputGradPKfS0_S0_Pfiiib_param_0,
	.param .u64 .ptr .align 1 _Z18k_computeInputGradPKfS0_S0_Pfiiib_param_1,
	.param .u64 .ptr .align 1 _Z18k_computeInputGradPKfS0_S0_Pfiiib_param_2,
	.param .u64 .ptr .align 1 _Z18k_computeInputGradPKfS0_S0_Pfiiib_param_3,
	.param .u32 _Z18k_computeInputGradPKfS0_S0_Pfiiib_param_4,
	.param .u32 _Z18k_computeInputGradPKfS0_S0_Pfiiib_param_5,
	.param .u32 _Z18k_computeInputGradPKfS0_S0_Pfiiib_param_6,
	.param .u8 _Z18k_computeInputGradPKfS0_S0_Pfiiib_param_7
)
{
	.reg .pred 	%p<95>;
	.reg .b16 	%rs<2>;
	.reg .b32 	%r<169>;
	.reg .b32 	%f<785>;
	.reg .b64 	%rd<199>;

	ld.param.u64 	%rd38, [_Z18k_computeInputGradPKfS0_S0_Pfiiib_param_0];
	ld.param.u64 	%rd39, [_Z18k_computeInputGradPKfS0_S0_Pfiiib_param_1];
	ld.param.u64 	%rd40, [_Z18k_computeInputGradPKfS0_S0_Pfiiib_param_2];
	ld.param.u64 	%rd37, [_Z18k_computeInputGradPKfS0_S0_Pfiiib_param_3];
	ld.param.u32 	%r77, [_Z18k_computeInputGradPKfS0_S0_Pfiiib_param_4];
	ld.param.u32 	%r78, [_Z18k_computeInputGradPKfS0_S0_Pfiiib_param_5];
	ld.param.u32 	%r79, [_Z18k_computeInputGradPKfS0_S0_Pfiiib_param_6];
	ld.param.s8 	%rs1, [_Z18k_computeInputGradPKfS0_S0_Pfiiib_param_7];
	cvta.to.global.u64 	%rd1, %rd38;
	cvta.to.global.u64 	%rd2, %rd39;
	cvta.to.global.u64 	%rd3, %rd40;
	mov.u32 	%r80, %ctaid.x;
	mov.u32 	%r81, %ntid.x;
	mov.u32 	%r82, %tid.x;
	mad.lo.s32 	%r1, %r80, %r81, %r82;
	setp.ge.s32 	%p1, %r1, %r77;
	@%p1 bra 	$L__BB2_66;
	setp.lt.s32 	%p2, %r78, 1;
	mov.f32 	%f784, 0f00000000;
	@%p2 bra 	$L__BB2_65;
	setp.ne.s16 	%p3, %rs1, 0;
	@%p3 bra 	$L__BB2_57;
	setp.gt.s32 	%p10, %r79, 1;
	@%p10 bra 	$L__BB2_17;
	setp.eq.s32 	%p13, %r79, 0;
	@%p13 bra 	$L__BB2_27;
	setp.eq.s32 	%p14, %r79, 1;
	@%p14 bra 	$L__BB2_6;
	bra.uni 	$L__BB2_46;
$L__BB2_6:
	add.s32 	%r125, %r78, -1;
	and.b32  	%r16, %r78, 7;
	setp.lt.u32 	%p41, %r125, 7;
	mov.f32 	%f784, 0f00000000;
	mov.b32 	%r150, 0;
	@%p41 bra 	$L__BB2_9;
	and.b32  	%r150, %r78, 2147483640;
	neg.s32 	%r148, %r150;
	shl.b32 	%r19, %r77, 3;
	add.s64 	%rd191, %rd3, 16;
	add.s64 	%rd190, %rd2, 16;
	mov.f32 	%f784, 0f00000000;
	mul.wide.s32 	%rd97, %r77, 4;
	mov.u32 	%r147, %r1;
$L__BB2_8:
	.pragma "nounroll";
	ld.global.nc.f32 	%f521, [%rd191+-16];
	ld.global.nc.f32 	%f522, [%rd190+-16];
	setp.gt.f32 	%p42, %f522, 0f00000000;
	selp.f32 	%f523, 0f3F800000, 0f3C23D70A, %p42;
	mul.f32 	%f524, %f521, %f523;
	mul.wide.s32 	%rd95, %r147, 4;
	add.s64 	%rd96, %rd1, %rd95;
	ld.global.nc.f32 	%f525, [%rd96];
	fma.rn.f32 	%f526, %f524, %f525, %f784;
	ld.global.nc.f32 	%f527, [%rd191+-12];
	ld.global.nc.f32 	%f528, [%rd190+-12];
	setp.gt.f32 	%p43, %f528, 0f00000000;
	selp.f32 	%f529, 0f3F800000, 0f3C23D70A, %p43;
	mul.f32 	%f530, %f527, %f529;
	add.s64 	%rd98, %rd96, %rd97;
	ld.global.nc.f32 	%f531, [%rd98];
	fma.rn.f32 	%f532, %f530, %f531, %f526;
	ld.global.nc.f32 	%f533, [%rd191+-8];
	ld.global.nc.f32 	%f534, [%rd190+-8];
	setp.gt.f32 	%p44, %f534, 0f00000000;
	selp.f32 	%f535, 0f3F800000, 0f3C23D70A, %p44;
	mul.f32 	%f536, %f533, %f535;
	add.s64 	%rd99, %rd98, %rd97;
	ld.global.nc.f32 	%f537, [%rd99];
	fma.rn.f32 	%f538, %f536, %f537, %f532;
	ld.global.nc.f32 	%f539, [%rd191+-4];
	ld.global.nc.f32 	%f540, [%rd190+-4];
	setp.gt.f32 	%p45, %f540, 0f00000000;
	selp.f32 	%f541, 0f3F800000, 0f3C23D70A, %p45;
	mul.f32 	%f542, %f539, %f541;
	add.s64 	%rd100, %rd99, %rd97;
	ld.global.nc.f32 	%f543, [%rd100];
	fma.rn.f32 	%f544, %f542, %f543, %f538;
	ld.global.nc.f32 	%f545, [%rd191];
	ld.global.nc.f32 	%f546, [%rd190];
	setp.gt.f32 	%p46, %f546, 0f00000000;
	selp.f32 	%f547, 0f3F800000, 0f3C23D70A, %p46;
	mul.f32 	%f548, %f545, %f547;
	add.s64 	%rd101, %rd100, %rd97;
	ld.global.nc.f32 	%f549, [%rd101];
	fma.rn.f32 	%f550, %f548, %f549, %f544;
	ld.global.nc.f32 	%f551, [%rd191+4];
	ld.global.nc.f32 	%f552, [%rd190+4];
	setp.gt.f32 	%p47, %f552, 0f00000000;
	selp.f32 	%f553, 0f3F800000, 0f3C23D70A, %p47;
	mul.f32 	%f554, %f551, %f553;
	add.s64 	%rd102, %rd101, %rd97;
	ld.global.nc.f32 	%f555, [%rd102];
	fma.rn.f32 	%f556, %f554, %f555, %f550;
	ld.global.nc.f32 	%f557, [%rd191+8];
	ld.global.nc.f32 	%f558, [%rd190+8];
	setp.gt.f32 	%p48, %f558, 0f00000000;
	selp.f32 	%f559, 0f3F800000, 0f3C23D70A, %p48;
	mul.f32 	%f560, %f557, %f559;
	add.s64 	%rd103, %rd102, %rd97;
	ld.global.nc.f32 	%f561, [%rd103];
	fma.rn.f32 	%f562, %f560, %f561, %f556;
	ld.global.nc.f32 	%f563, [%rd191+12];
	ld.global.nc.f32 	%f564, [%rd190+12];
	setp.gt.f32 	%p49, %f564, 0f00000000;
	selp.f32 	%f565, 0f3F800000, 0f3C23D70A, %p49;
	mul.f32 	%f566, %f563, %f565;
	add.s64 	%rd104, %rd103, %rd97;
	ld.global.nc.f32 	%f567, [%rd104];
	fma.rn.f32 	%f784, %f566, %f567, %f562;
	add.s32 	%r148, %r148, 8;
	add.s32 	%r147, %r147, %r19;
	add.s64 	%rd191, %rd191, 32;
	add.s64 	%rd190, %rd190, 32;
	setp.ne.s32 	%p50, %r148, 0;
	@%p50 bra 	$L__BB2_8;
$L__BB2_9:
	setp.eq.s32 	%p51, %r16, 0;
	@%p51 bra 	$L__BB2_65;
	and.b32  	%r25, %r78, 3;
	setp.lt.u32 	%p52, %r16, 4;
	@%p52 bra 	$L__BB2_12;
	mul.wide.u32 	%rd105, %r150, 4;
	add.s64 	%rd106, %rd3, %rd105;
	ld.global.nc.f32 	%f569, [%rd106];
	add.s64 	%rd107, %rd2, %rd105;
	ld.global.nc.f32 	%f570, [%rd107];
	setp.gt.f32 	%p53, %f570, 0f00000000;
	selp.f32 	%f571, 0f3F800000, 0f3C23D70A, %p53;
	mul.f32 	%f572, %f569, %f571;
	mad.lo.s32 	%r126, %r150, %r77, %r1;
	mul.wide.s32 	%rd108, %r126, 4;
	add.s64 	%rd109, %rd1, %rd108;
	ld.global.nc.f32 	%f573, [%rd109];
	fma.rn.f32 	%f574, %f572, %f573, %f784;
	ld.global.nc.f32 	%f575, [%rd106+4];
	ld.global.nc.f32 	%f576, [%rd107+4];
	setp.gt.f32 	%p54, %f576, 0f00000000;
	selp.f32 	%f577, 0f3F800000, 0f3C23D70A, %p54;
	mul.f32 	%f578, %f575, %f577;
	mul.wide.s32 	%rd110, %r77, 4;
	add.s64 	%rd111, %rd109, %rd110;
	ld.global.nc.f32 	%f579, [%rd111];
	fma.rn.f32 	%f580, %f578, %f579, %f574;
	ld.global.nc.f32 	%f581, [%rd106+8];
	ld.global.nc.f32 	%f582, [%rd107+8];
	setp.gt.f32 	%p55, %f582, 0f00000000;
	selp.f32 	%f583, 0f3F800000, 0f3C23D70A, %p55;
	mul.f32 	%f584, %f581, %f583;
	add.s64 	%rd112, %rd111, %rd110;
	ld.global.nc.f32 	%f585, [%rd112];
	fma.rn.f32 	%f586, %f584, %f585, %f580;
	ld.global.nc.f32 	%f587, [%rd106+12];
	ld.global.nc.f32 	%f588, [%rd107+12];
	setp.gt.f32 	%p56, %f588, 0f00000000;
	selp.f32 	%f589, 0f3F800000, 0f3C23D70A, %p56;
	mul.f32 	%f590, %f587, %f589;
	add.s64 	%rd113, %rd112, %rd110;
	ld.global.nc.f32 	%f591, [%rd113];
	fma.rn.f32 	%f784, %f590, %f591, %f586;
	add.s32 	%r150, %r150, 4;
$L__BB2_12:
	setp.eq.s32 	%p57, %r25, 0;
	@%p57 bra 	$L__BB2_65;
	setp.eq.s32 	%p58, %r25, 1;
	@%p58 bra 	$L__BB2_15;
	mul.wide.u32 	%rd114, %r150, 4;
	add.s64 	%rd115, %rd3, %rd114;
	ld.global.nc.f32 	%f593, [%rd115];
	add.s64 	%rd116, %rd2, %rd114;
	ld.global.nc.f32 	%f594, [%rd116];
	setp.gt.f32 	%p59, %f594, 0f00000000;
	selp.f32 	%f595, 0f3F800000, 0f3C23D70A, %p59;
	mul.f32 	%f596, %f593, %f595;
	mad.lo.s32 	%r127, %r150, %r77, %r1;
	mul.wide.s32 	%rd117, %r127, 4;
	add.s64 	%rd118, %rd1, %rd117;
	ld.global.nc.f32 	%f597, [%rd118];
	fma.rn.f32 	%f598, %f596, %f597, %f784;
	ld.global.nc.f32 	%f599, [%rd115+4];
	ld.global.nc.f32 	%f600, [%rd116+4];
	setp.gt.f32 	%p60, %f600, 0f00000000;
	selp.f32 	%f601, 0f3F800000, 0f3C23D70A, %p60;
	mul.f32 	%f602, %f599, %f601;
	mul.wide.s32 	%rd119, %r77, 4;
	add.s64 	%rd120, %rd118, %rd119;
	ld.global.nc.f32 	%f603, [%rd120];
	fma.rn.f32 	%f784, %f602, %f603, %f598;
	add.s32 	%r150, %r150, 2;
$L__BB2_15:
	and.b32  	%r128, %r78, 1;
	setp.eq.b32 	%p61, %r128, 1;
	not.pred 	%p62, %p61;
	@%p62 bra 	$L__BB2_65;
	mul.wide.u32 	%rd121, %r150, 4;
	add.s64 	%rd122, %rd3, %rd121;
	ld.global.nc.f32 	%f604, [%rd122];
	add.s64 	%rd123, %rd2, %rd121;
	ld.global.nc.f32 	%f605, [%rd123];
	setp.gt.f32 	%p63, %f605, 0f00000000;
	selp.f32 	%f606, 0f3F800000, 0f3C23D70A, %p63;
	mul.f32 	%f607, %f604, %f606;
	mad.lo.s32 	%r129, %r150, %r77, %r1;
	mul.wide.s32 	%rd124, %r129, 4;
	add.s64 	%rd125, %rd1, %rd124;
	ld.global.nc.f32 	%f608, [%rd125];
	fma.rn.f32 	%f784, %f607, %f608, %f784;
	bra.uni 	$L__BB2_65;
$L__BB2_17:
	setp.eq.s32 	%p11, %r79, 2;
	@%p11 bra 	$L__BB2_38;
	setp.eq.s32 	%p12, %r79, 3;
	@%p12 bra 	$L__BB2_19;
	bra.uni 	$L__BB2_46;
$L__BB2_19:
	and.b32  	%r41, %r78, 3;
	setp.lt.u32 	%p15, %r78, 4;
	mov.f32 	%f784, 0f00000000;
	mov.b32 	%r159, 0;
	@%p15 bra 	$L__BB2_22;
	and.b32  	%r159, %r78, 2147483644;
	neg.s32 	%r157, %r159;
	shl.b32 	%r44, %r77, 2;
	add.s64 	%rd195, %rd3, 8;
	add.s64 	%rd194, %rd2, 8;
	mov.f32 	%f784, 0f00000000;
	mul.wide.s32 	%rd61, %r77, 4;
	mov.u32 	%r156, %r1;
$L__BB2_21:
	.pragma "nounroll";
	ld.global.nc.f32 	%f213, [%rd195+-8];
	ld.global.nc.f32 	%f214, [%rd194+-8];
	min.f32 	%f215, %f214, 0f43FA0000;
	max.f32 	%f216, %f215, 0fC3FA0000;
	fma.rn.f32 	%f217, %f216, 0fBBBB989D, 0f3F000000;
	cvt.sat.f32.f32 	%f218, %f217;
	mov.f32 	%f219, 0f4B400001;
	mov.f32 	%f220, 0f437C0000;
	fma.rm.f32 	%f221, %f218, %f220, %f219;
	add.f32 	%f222, %f221, 0fCB40007F;
	neg.f32 	%f223, %f222;
	fma.rn.f32 	%f224, %f216, 0fBFB8AA3B, %f223;
	fma.rn.f32 	%f225, %f216, 0fB2A57060, %f224;
	mov.b32 	%r102, %f221;
	shl.b32 	%r103, %r102, 23;
	mov.b32 	%f226, %r103;
	ex2.approx.ftz.f32 	%f227, %f225;
	fma.rn.f32 	%f228, %f227, %f226, 0f3F800000;
	rcp.rn.f32 	%f229, %f228;
	mov.f32 	%f230, 0f3F800000;
	sub.f32 	%f231, %f230, %f229;
	mul.f32 	%f232, %f229, %f231;
	mul.f32 	%f233, %f213, %f232;
	mul.wide.s32 	%rd59, %r156, 4;
	add.s64 	%rd60, %rd1, %rd59;
	ld.global.nc.f32 	%f234, [%rd60];
	fma.rn.f32 	%f235, %f233, %f234, %f784;
	ld.global.nc.f32 	%f236, [%rd195+-4];
	ld.global.nc.f32 	%f237, [%rd194+-4];
	min.f32 	%f238, %f237, 0f43FA0000;
	max.f32 	%f239, %f238, 0fC3FA0000;
	fma.rn.f32 	%f240, %f239, 0fBBBB989D, 0f3F000000;
	cvt.sat.f32.f32 	%f241, %f240;
	fma.rm.f32 	%f242, %f241, %f220, %f219;
	add.f32 	%f243, %f242, 0fCB40007F;
	neg.f32 	%f244, %f243;
	fma.rn.f32 	%f245, %f239, 0fBFB8AA3B, %f244;
	fma.rn.f32 	%f246, %f239, 0fB2A57060, %f245;
	mov.b32 	%r104, %f242;
	shl.b32 	%r105, %r104, 23;
	mov.b32 	%f247, %r105;
	ex2.approx.ftz.f32 	%f248, %f246;
	fma.rn.f32 	%f249, %f248, %f247, 0f3F800000;
	rcp.rn.f32 	%f250, %f249;
	sub.f32 	%f251, %f230, %f250;
	mul.f32 	%f252, %f250, %f251;
	mul.f32 	%f253, %f236, %f252;
	add.s64 	%rd62, %rd60, %rd61;
	ld.global.nc.f32 	%f254, [%rd62];
	fma.rn.f32 	%f255, %f253, %f254, %f235;
	ld.global.nc.f32 	%f256, [%rd195];
	ld.global.nc.f32 	%f257, [%rd194];
	min.f32 	%f258, %f257, 0f43FA0000;
	max.f32 	%f259, %f258, 0fC3FA0000;
	fma.rn.f32 	%f260, %f259, 0fBBBB989D, 0f3F000000;
	cvt.sat.f32.f32 	%f261, %f260;
	fma.rm.f32 	%f262, %f261, %f220, %f219;
	add.f32 	%f263, %f262, 0fCB40007F;
	neg.f32 	%f264, %f263;
	fma.rn.f32 	%f265, %f259, 0fBFB8AA3B, %f264;
	fma.rn.f32 	%f266, %f259, 0fB2A57060, %f265;
	mov.b32 	%r106, %f262;
	shl.b32 	%r107, %r106, 23;
	mov.b32 	%f267, %r107;
	ex2.approx.ftz.f32 	%f268, %f266;
	fma.rn.f32 	%f269, %f268, %f267, 0f3F800000;
	rcp.rn.f32 	%f270, %f269;
	sub.f32 	%f271, %f230, %f270;
	mul.f32 	%f272, %f270, %f271;
	mul.f32 	%f273, %f256, %f272;
	add.s64 	%rd63, %rd62, %rd61;
	ld.global.nc.f32 	%f274, [%rd63];
	fma.rn.f32 	%f275, %f273, %f274, %f255;
	ld.global.nc.f32 	%f276, [%rd195+4];
	ld.global.nc.f32 	%f277, [%rd194+4];
	min.f32 	%f278, %f277, 0f43FA0000;
	max.f32 	%f279, %f278, 0fC3FA0000;
	fma.rn.f32 	%f280, %f279, 0fBBBB989D, 0f3F000000;
	cvt.sat.f32.f32 	%f281, %f280;
	fma.rm.f32 	%f282, %f281, %f220, %f219;
	add.f32 	%f283, %f282, 0fCB40007F;
	neg.f32 	%f284, %f283;
	fma.rn.f32 	%f285, %f279, 0fBFB8AA3B, %f284;
	fma.rn.f32 	%f286, %f279, 0fB2A57060, %f285;
	mov.b32 	%r108, %f282;
	shl.b32 	%r109, %r108, 23;
	mov.b32 	%f287, %r109;
	ex2.approx.ftz.f32 	%f288, %f286;
	fma.rn.f32 	%f289, %f288, %f287, 0f3F800000;
	rcp.rn.f32 	%f290, %f289;
	sub.f32 	%f291, %f230, %f290;
	mul.f32 	%f292, %f290, %f291;
	mul.f32 	%f293, %f276, %f292;
	add.s64 	%rd64, %rd63, %rd61;
	ld.global.nc.f32 	%f294, [%rd64];
	fma.rn.f32 	%f784, %f293, %f294, %f275;
	add.s32 	%r157, %r157, 4;
	add.s32 	%r156, %r156, %r44;
	add.s64 	%rd195, %rd195, 16;
	add.s64 	%rd194, %rd194, 16;
	setp.ne.s32 	%p16, %r157, 0;
	@%p16 bra 	$L__BB2_21;
$L__BB2_22:
	setp.eq.s32 	%p17, %r41, 0;
	@%p17 bra 	$L__BB2_65;
	setp.eq.s32 	%p18, %r41, 1;
	@%p18 bra 	$L__BB2_25;
	mul.wide.u32 	%rd65, %r159, 4;
	add.s64 	%rd66, %rd3, %rd65;
	ld.global.nc.f32 	%f296, [%rd66];
	add.s64 	%rd67, %rd2, %rd65;
	ld.global.nc.f32 	%f297, [%rd67];
	min.f32 	%f298, %f297, 0f43FA0000;
	max.f32 	%f299, %f298, 0fC3FA0000;
	fma.rn.f32 	%f300, %f299, 0fBBBB989D, 0f3F000000;
	cvt.sat.f32.f32 	%f301, %f300;
	mov.f32 	%f302, 0f4B400001;
	mov.f32 	%f303, 0f437C0000;
	fma.rm.f32 	%f304, %f301, %f303, %f302;
	add.f32 	%f305, %f304, 0fCB40007F;
	neg.f32 	%f306, %f305;
	fma.rn.f32 	%f307, %f299, 0fBFB8AA3B, %f306;
	fma.rn.f32 	%f308, %f299, 0fB2A57060, %f307;
	mov.b32 	%r110, %f304;
	shl.b32 	%r111, %r110, 23;
	mov.b32 	%f309, %r111;
	ex2.approx.ftz.f32 	%f310, %f308;
	fma.rn.f32 	%f311, %f310, %f309, 0f3F800000;
	rcp.rn.f32 	%f312, %f311;
	mov.f32 	%f313, 0f3F800000;
	sub.f32 	%f314, %f313, %f312;
	mul.f32 	%f315, %f312, %f314;
	mul.f32 	%f316, %f296, %f315;
	mad.lo.s32 	%r112, %r159, %r77, %r1;
	mul.wide.s32 	%rd68, %r112, 4;
	add.s64 	%rd69, %rd1, %rd68;
	ld.global.nc.f32 	%f317, [%rd69];
	fma.rn.f32 	%f318, %f316, %f317, %f784;
	ld.global.nc.f32 	%f319, [%rd66+4];
	ld.global.nc.f32 	%f320, [%rd67+4];
	min.f32 	%f321, %f320, 0f43FA0000;
	max.f32 	%f322, %f321, 0fC3FA0000;
	fma.rn.f32 	%f323, %f322, 0fBBBB989D, 0f3F000000;
	cvt.sat.f32.f32 	%f324, %f323;
	fma.rm.f32 	%f325, %f324, %f303, %f302;
	add.f32 	%f326, %f325, 0fCB40007F;
	neg.f32 	%f327, %f326;
	fma.rn.f32 	%f328, %f322, 0fBFB8AA3B, %f327;
	fma.rn.f32 	%f329, %f322, 0fB2A57060, %f328;
	mov.b32 	%r113, %f325;
	shl.b32 	%r114, %r113, 23;
	mov.b32 	%f330, %r114;
	ex2.approx.ftz.f32 	%f331, %f329;
	fma.rn.f32 	%f332, %f331, %f330, 0f3F800000;
	rcp.rn.f32 	%f333, %f332;
	sub.f32 	%f334, %f313, %f333;
	mul.f32 	%f335, %f333, %f334;
	mul.f32 	%f336, %f319, %f335;
	mul.wide.s32 	%rd70, %r77, 4;
	add.s64 	%rd71, %rd69, %rd70;
	ld.global.nc.f32 	%f337, [%rd71];
	fma.rn.f32 	%f784, %f336, %f337, %f318;
	add.s32 	%r159, %r159, 2;
$L__BB2_25:
	and.b32  	%r115, %r78, 1;
	setp.eq.b32 	%p19, %r115, 1;
	not.pred 	%p20, %p19;
	@%p20 bra 	$L__BB2_65;
	mul.wide.u32 	%rd72, %r159, 4;
	add.s64 	%rd73, %rd3, %rd72;
	ld.global.nc.f32 	%f338, [%rd73];
	add.s64 	%rd74, %rd2, %rd72;
	ld.global.nc.f32 	%f339, [%rd74];
	min.f32 	%f340, %f339, 0f43FA0000;
	max.f32 	%f341, %f340, 0fC3FA0000;
	fma.rn.f32 	%f342, %f341, 0fBBBB989D, 0f3F000000;
	cvt.sat.f32.f32 	%f343, %f342;
	mov.f32 	%f344, 0f4B400001;
	mov.f32 	%f345, 0f437C0000;
	fma.rm.f32 	%f346, %f343, %f345, %f344;
	add.f32 	%f347, %f346, 0fCB40007F;
	neg.f32 	%f348, %f347;
	fma.rn.f32 	%f349, %f341, 0fBFB8AA3B, %f348;
	fma.rn.f32 	%f350, %f341, 0fB2A57060, %f349;
	mov.b32 	%r116, %f346;
	shl.b32 	%r117, %r116, 23;
	mov.b32 	%f351, %r117;
	ex2.approx.ftz.f32 	%f352, %f350;
	fma.rn.f32 	%f353, %f352, %f351, 0f3F800000;
	rcp.rn.f32 	%f354, %f353;
	mov.f32 	%f355, 0f3F800000;
	sub.f32 	%f356, %f355, %f354;
	mul.f32 	%f357, %f354, %f356;
	mul.f32 	%f358, %f338, %f357;
	mad.lo.s32 	%r118, %r159, %r77, %r1;
	mul.wide.s32 	%rd75, %r118, 4;
	add.s64 	%rd76, %rd1, %rd75;
	ld.global.nc.f32 	%f359, [%rd76];
	fma.rn.f32 	%f784, %f358, %f359, %f784;
	bra.uni 	$L__BB2_65;
$L__BB2_27:
	add.s32 	%r131, %r78, -1;
	and.b32  	%r2, %r78, 7;
	setp.lt.u32 	%p64, %r131, 7;
	mov.f32 	%f784, 0f00000000;
	mov.b32 	%r145, 0;
	@%p64 bra 	$L__BB2_30;
	and.b32  	%r145, %r78, 2147483640;
	neg.s32 	%r143, %r145;
	shl.b32 	%r5, %r77, 3;
	add.s64 	%rd189, %rd3, 16;
	add.s64 	%rd188, %rd2, 16;
	mov.f32 	%f784, 0f00000000;
	mul.wide.s32 	%rd128, %r77, 4;
	mov.u32 	%r142, %r1;
$L__BB2_29:
	.pragma "nounroll";
	ld.global.nc.f32 	%f612, [%rd189+-16];
	ld.global.nc.f32 	%f613, [%rd188+-16];
	setp.gt.f32 	%p65, %f613, 0f00000000;
	selp.f32 	%f614, 0f3F800000, 0f00000000, %p65;
	mul.f32 	%f615, %f612, %f614;
	mul.wide.s32 	%rd126, %r142, 4;
	add.s64 	%rd127, %rd1, %rd126;
	ld.global.nc.f32 	%f616, [%rd127];
	fma.rn.f32 	%f617, %f615, %f616, %f784;
	ld.global.nc.f32 	%f618, [%rd189+-12];
	ld.global.nc.f32 	%f619, [%rd188+-12];
	setp.gt.f32 	%p66, %f619, 0f00000000;
	selp.f32 	%f620, 0f3F800000, 0f00000000, %p66;
	mul.f32 	%f621, %f618, %f620;
	add.s64 	%rd129, %rd127, %rd128;
	ld.global.nc.f32 	%f622, [%rd129];
	fma.rn.f32 	%f623, %f621, %f622, %f617;
	ld.global.nc.f32 	%f624, [%rd189+-8];
	ld.global.nc.f32 	%f625, [%rd188+-8];
	setp.gt.f32 	%p67, %f625, 0f00000000;
	selp.f32 	%f626, 0f3F800000, 0f00000000, %p67;
	mul.f32 	%f627, %f624, %f626;
	add.s64 	%rd130, %rd129, %rd128;
	ld.global.nc.f32 	%f628, [%rd130];
	fma.rn.f32 	%f629, %f627, %f628, %f623;
	ld.global.nc.f32 	%f630, [%rd189+-4];
	ld.global.nc.f32 	%f631, [%rd188+-4];
	setp.gt.f32 	%p68, %f631, 0f00000000;
	selp.f32 	%f632, 0f3F800000, 0f00000000, %p68;
	mul.f32 	%f633, %f630, %f632;
	add.s64 	%rd131, %rd130, %rd128;
	ld.global.nc.f32 	%f634, [%rd131];
	fma.rn.f32 	%f635, %f633, %f634, %f629;
	ld.global.nc.f32 	%f636, [%rd189];
	ld.global.nc.f32 	%f637, [%rd188];
	setp.gt.f32 	%p69, %f637, 0f00000000;
	selp.f32 	%f638, 0f3F800000, 0f00000000, %p69;
	mul.f32 	%f639, %f636, %f638;
	add.s64 	%rd132, %rd131, %rd128;
	ld.global.nc.f32 	%f640, [%rd132];
	fma.rn.f32 	%f641, %f639, %f640, %f635;
	ld.global.nc.f32 	%f642, [%rd189+4];
	ld.global.nc.f32 	%f643, [%rd188+4];
	setp.gt.f32 	%p70, %f643, 0f00000000;
	selp.f32 	%f644, 0f3F800000, 0f00000000, %p70;
	mul.f32 	%f645, %f642, %f644;
	add.s64 	%rd133, %rd132, %rd128;
	ld.global.nc.f32 	%f646, [%rd133];
	fma.rn.f32 	%f647, %f645, %f646, %f641;
	ld.global.nc.f32 	%f648, [%rd189+8];
	ld.global.nc.f32 	%f649, [%rd188+8];
	setp.gt.f32 	%p71, %f649, 0f00000000;
	selp.f32 	%f650, 0f3F800000, 0f00000000, %p71;
	mul.f32 	%f651, %f648, %f650;
	add.s64 	%rd134, %rd133, %rd128;
	ld.global.nc.f32 	%f652, [%rd134];
	fma.rn.f32 	%f653, %f651, %f652, %f647;
	ld.global.nc.f32 	%f654, [%rd189+12];
	ld.global.nc.f32 	%f655, [%rd188+12];
	setp.gt.f32 	%p72, %f655, 0f00000000;
	selp.f32 	%f656, 0f3F800000, 0f00000000, %p72;
	mul.f32 	%f657, %f654, %f656;
	add.s64 	%rd135, %rd134, %rd128;
	ld.global.nc.f32 	%f658, [%rd135];
	fma.rn.f32 	%f784, %f657, %f658, %f653;
	add.s32 	%r143, %r143, 8;
	add.s32 	%r142, %r142, %r5;
	add.s64 	%rd189, %rd189, 32;
	add.s64 	%rd188, %rd188, 32;
	setp.ne.s32 	%p73, %r143, 0;
	@%p73 bra 	$L__BB2_29;
$L__BB2_30:
	setp.eq.s32 	%p74, %r2, 0;
	@%p74 bra 	$L__BB2_65;
	and.b32  	%r11, %r78, 3;
	setp.lt.u32 	%p75, %r2, 4;
	@%p75 bra 	$L__BB2_33;
	mul.wide.u32 	%rd136, %r145, 4;
	add.s64 	%rd137, %rd3, %rd136;
	ld.global.nc.f32 	%f660, [%rd137];
	add.s64 	%rd138, %rd2, %rd136;
	ld.global.nc.f32 	%f661, [%rd138];
	setp.gt.f32 	%p76, %f661, 0f00000000;
	selp.f32 	%f662, 0f3F800000, 0f00000000, %p76;
	mul.f32 	%f663, %f660, %f662;
	mad.lo.s32 	%r132, %r145, %r77, %r1;
	mul.wide.s32 	%rd139, %r132, 4;
	add.s64 	%rd140, %rd1, %rd139;
	ld.global.nc.f32 	%f664, [%rd140];
	fma.rn.f32 	%f665, %f663, %f664, %f784;
	ld.global.nc.f32 	%f666, [%rd137+4];
	ld.global.nc.f32 	%f667, [%rd138+4];
	setp.gt.f32 	%p77, %f667, 0f00000000;
	selp.f32 	%f668, 0f3F800000, 0f00000000, %p77;
	mul.f32 	%f669, %f666, %f668;
	mul.wide.s32 	%rd141, %r77, 4;
	add.s64 	%rd142, %rd140, %rd141;
	ld.global.nc.f32 	%f670, [%rd142];
	fma.rn.f32 	%f671, %f669, %f670, %f665;
	ld.global.nc.f32 	%f672, [%rd137+8];
	ld.global.nc.f32 	%f673, [%rd138+8];
	setp.gt.f32 	%p78, %f673, 0f00000000;
	selp.f32 	%f674, 0f3F800000, 0f00000000, %p78;
	mul.f32 	%f675, %f672, %f674;
	add.s64 	%rd143, %rd142, %rd141;
	ld.global.nc.f32 	%f676, [%rd143];
	fma.rn.f32 	%f677, %f675, %f676, %f671;
	ld.global.nc.f32 	%f678, [%rd137+12];
	ld.global.nc.f32 	%f679, [%rd138+12];
	setp.gt.f32 	%p79, %f679, 0f00000000;
	selp.f32 	%f680, 0f3F800000, 0f00000000, %p79;
	mul.f32 	%f681, %f678, %f680;
	add.s64 	%rd144, %rd143, %rd141;
	ld.global.nc.f32 	%f682, [%rd144];
	fma.rn.f32 	%f784, %f681, %f682, %f677;
	add.s32 	%r145, %r145, 4;
$L__BB2_33:
	setp.eq.s32 	%p80, %r11, 0;
	@%p80 bra 	$L__BB2_65;
	setp.eq.s32 	%p81, %r11, 1;
	@%p81 bra 	$L__BB2_36;
	mul.wide.u32 	%rd145, %r145, 4;
	add.s64 	%rd146, %rd3, %rd145;
	ld.global.nc.f32 	%f684, [%rd146];
	add.s64 	%rd147, %rd2, %rd145;
	ld.global.nc.f32 	%f685, [%rd147];
	setp.gt.f32 	%p82, %f685, 0f00000000;
	selp.f32 	%f686, 0f3F800000, 0f00000000, %p82;
	mul.f32 	%f687, %f684, %f686;
	mad.lo.s32 	%r133, %r145, %r77, %r1;
	mul.wide.s32 	%rd148, %r133, 4;
	add.s64 	%rd149, %rd1, %rd148;
	ld.global.nc.f32 	%f688, [%rd149];
	fma.rn.f32 	%f689, %f687, %f688, %f784;
	ld.global.nc.f32 	%f690, [%rd146+4];
	ld.global.nc.f32 	%f691, [%rd147+4];
	setp.gt.f32 	%p83, %f691, 0f00000000;
	selp.f32 	%f692, 0f3F800000, 0f00000000, %p83;
	mul.f32 	%f693, %f690, %f692;
	mul.wide.s32 	%rd150, %r77, 4;
	add.s64 	%rd151, %rd149, %rd150;
	ld.global.nc.f32 	%f694, [%rd151];
	fma.rn.f32 	%f784, %f693, %f694, %f689;
	add.s32 	%r145, %r145, 2;
$L__BB2_36:
	and.b32  	%r134, %r78, 1;
	setp.eq.b32 	%p84, %r134, 1;
	not.pred 	%p85, %p84;
	@%p85 bra 	$L__BB2_65;
	mul.wide.u32 	%rd152, %r145, 4;
	add.s64 	%rd153, %rd3, %rd152;
	ld.global.nc.f32 	%f695, [%rd153];
	add.s64 	%rd154, %rd2, %rd152;
	ld.global.nc.f32 	%f696, [%rd154];
	setp.gt.f32 	%p86, %f696, 0f00000000;
	selp.f32 	%f697, 0f3F800000, 0f00000000, %p86;
	mul.f32 	%f698, %f695, %f697;
	mad.lo.s32 	%r135, %r145, %r77, %r1;
	mul.wide.s32 	%rd155, %r135, 4;
	add.s64 	%rd156, %rd1, %rd155;
	ld.global.nc.f32 	%f699, [%rd156];
	fma.rn.f32 	%f784, %f698, %f699, %f784;
	bra.uni 	$L__BB2_65;
$L__BB2_38:
	add.s32 	%r120, %r78, -1;
	and.b32  	%r30, %r78, 3;
	setp.lt.u32 	%p21, %r120, 3;
	mov.f32 	%f784, 0f00000000;
	mov.b32 	%r155, 0;
	@%p21 bra 	$L__BB2_41;
	and.b32  	%r155, %r78, 2147483644;
	neg.s32 	%r153, %r155;
	shl.b32 	%r33, %r77, 2;
	add.s64 	%rd193, %rd3, 8;
	add.s64 	%rd192, %rd2, 8;
	mov.f32 	%f784, 0f00000000;
	mul.wide.s32 	%rd79, %r77, 4;
	mov.u32 	%r152, %r1;
$L__BB2_40:
	.pragma "nounroll";
	ld.global.nc.f32 	%f363, [%rd193+-8];
	ld.global.nc.f32 	%f364, [%rd192+-8];
	abs.f32 	%f365, %f364;
	mul.f32 	%f366, %f365, 0f4038AA3B;
	ex2.approx.ftz.f32 	%f367, %f366;
	add.f32 	%f368, %f367, 0f3F800000;
	rcp.approx.ftz.f32 	%f369, %f368;
	fma.rn.f32 	%f370, %f369, 0fC0000000, 0f3F800000;
	setp.ge.f32 	%p22, %f365, 0f41102CB4;
	selp.f32 	%f371, 0f3F800000, %f370, %p22;
	copysign.f32 	%f372, %f364, %f371;
	mul.f32 	%f373, %f364, %f364;
	fma.rn.f32 	%f374, %f373, 0f3C80F082, 0fBD563CAE;
	fma.rn.f32 	%f375, %f374, %f373, 0f3E085941;
	fma.rn.f32 	%f376, %f375, %f373, 0fBEAAA9ED;
	fma.rn.f32 	%f377, %f376, %f373, 0f00000000;
	fma.rn.f32 	%f378, %f377, %f364, %f364;
	setp.ge.f32 	%p23, %f365, 0f3F19999A;
	selp.f32 	%f379, %f372, %f378, %p23;
	mul.f32 	%f380, %f379, %f379;
	mov.f32 	%f381, 0f3F800000;
	sub.f32 	%f382, %f381, %f380;
	mul.f32 	%f383, %f363, %f382;
	mul.wide.s32 	%rd77, %r152, 4;
	add.s64 	%rd78, %rd1, %rd77;
	ld.global.nc.f32 	%f384, [%rd78];
	fma.rn.f32 	%f385, %f383, %f384, %f784;
	ld.global.nc.f32 	%f386, [%rd193+-4];
	ld.global.nc.f32 	%f387, [%rd192+-4];
	abs.f32 	%f388, %f387;
	mul.f32 	%f389, %f388, 0f4038AA3B;
	ex2.approx.ftz.f32 	%f390, %f389;
	add.f32 	%f391, %f390, 0f3F800000;
	rcp.approx.ftz.f32 	%f392, %f391;
	fma.rn.f32 	%f393, %f392, 0fC0000000, 0f3F800000;
	setp.ge.f32 	%p24, %f388, 0f41102CB4;
	selp.f32 	%f394, 0f3F800000, %f393, %p24;
	copysign.f32 	%f395, %f387, %f394;
	mul.f32 	%f396, %f387, %f387;
	fma.rn.f32 	%f397, %f396, 0f3C80F082, 0fBD563CAE;
	fma.rn.f32 	%f398, %f397, %f396, 0f3E085941;
	fma.rn.f32 	%f399, %f398, %f396, 0fBEAAA9ED;
	fma.rn.f32 	%f400, %f399, %f396, 0f00000000;
	fma.rn.f32 	%f401, %f400, %f387, %f387;
	setp.ge.f32 	%p25, %f388, 0f3F19999A;
	selp.f32 	%f402, %f395, %f401, %p25;
	mul.f32 	%f403, %f402, %f402;
	sub.f32 	%f404, %f381, %f403;
	mul.f32 	%f405, %f386, %f404;
	add.s64 	%rd80, %rd78, %rd79;
	ld.global.nc.f32 	%f406, [%rd80];
	fma.rn.f32 	%f407, %f405, %f406, %f385;
	ld.global.nc.f32 	%f408, [%rd193];
	ld.global.nc.f32 	%f409, [%rd192];
	abs.f32 	%f410, %f409;
	mul.f32 	%f411, %f410, 0f4038AA3B;
	ex2.approx.ftz.f32 	%f412, %f411;
	add.f32 	%f413, %f412, 0f3F800000;
	rcp.approx.ftz.f32 	%f414, %f413;
	fma.rn.f32 	%f415, %f414, 0fC0000000, 0f3F800000;
	setp.ge.f32 	%p26, %f410, 0f41102CB4;
	selp.f32 	%f416, 0f3F800000, %f415, %p26;
	copysign.f32 	%f417, %f409, %f416;
	mul.f32 	%f418, %f409, %f409;
	fma.rn.f32 	%f419, %f418, 0f3C80F082, 0fBD563CAE;
	fma.rn.f32 	%f420, %f419, %f418, 0f3E085941;
	fma.rn.f32 	%f421, %f420, %f418, 0fBEAAA9ED;
	fma.rn.f32 	%f422, %f421, %f418, 0f00000000;
	fma.rn.f32 	%f423, %f422, %f409, %f409;
	setp.ge.f32 	%p27, %f410, 0f3F19999A;
	selp.f32 	%f424, %f417, %f423, %p27;
	mul.f32 	%f425, %f424, %f424;
	sub.f32 	%f426, %f381, %f425;
	mul.f32 	%f427, %f408, %f426;
	add.s64 	%rd81, %rd80, %rd79;
	ld.global.nc.f32 	%f428, [%rd81];
	fma.rn.f32 	%f429, %f427, %f428, %f407;
	ld.global.nc.f32 	%f430, [%rd193+4];
	ld.global.nc.f32 	%f431, [%rd192+4];
	abs.f32 	%f432, %f431;
	mul.f32 	%f433, %f432, 0f4038AA3B;
	ex2.approx.ftz.f32 	%f434, %f433;
	add.f32 	%f435, %f434, 0f3F800000;
	rcp.approx.ftz.f32 	%f436, %f435;
	fma.rn.f32 	%f437, %f436, 0fC0000000, 0f3F800000;
	setp.ge.f32 	%p28, %f432, 0f41102CB4;
	selp.f32 	%f438, 0f3F800000, %f437, %p28;
	copysign.f32 	%f439, %f431, %f438;
	mul.f32 	%f440, %f431, %f431;
	fma.rn.f32 	%f441, %f440, 0f3C80F082, 0fBD563CAE;
	fma.rn.f32 	%f442, %f441, %f440, 0f3E085941;
	fma.rn.f32 	%f443, %f442, %f440, 0fBEAAA9ED;
	fma.rn.f32 	%f444, %f443, %f440, 0f00000000;
	fma.rn.f32 	%f445, %f444, %f431, %f431;
	setp.ge.f32 	%p29, %f432, 0f3F19999A;
	selp.f32 	%f446, %f439, %f445, %p29;
	mul.f32 	%f447, %f446, %f446;
	sub.f32 	%f448, %f381, %f447;
	mul.f32 	%f449, %f430, %f448;
	add.s64 	%rd82, %rd81, %rd79;
	ld.global.nc.f32 	%f450, [%rd82];
	fma.rn.f32 	%f784, %f449, %f450, %f429;
	add.s32 	%r153, %r153, 4;
	add.s32 	%r152, %r152, %r33;
	add.s64 	%rd193, %rd193, 16;
	add.s64 	%rd192, %rd192, 16;
	setp.ne.s32 	%p30, %r153, 0;
	@%p30 bra 	$L__BB2_40;
$L__BB2_41:
	setp.eq.s32 	%p31, %r30, 0;
	@%p31 bra 	$L__BB2_65;
	setp.eq.s32 	%p32, %r30, 1;
	@%p32 bra 	$L__BB2_44;
	mul.wide.u32 	%rd83, %r155, 4;
	add.s64 	%rd84, %rd3, %rd83;
	ld.global.nc.f32 	%f452, [%rd84];
	add.s64 	%rd85, %rd2, %rd83;
	ld.global.nc.f32 	%f453, [%rd85];
	abs.f32 	%f454, %f453;
	mul.f32 	%f455, %f454, 0f4038AA3B;
	ex2.approx.ftz.f32 	%f456, %f455;
	add.f32 	%f457, %f456, 0f3F800000;
	rcp.approx.ftz.f32 	%f458, %f457;
	fma.rn.f32 	%f459, %f458, 0fC0000000, 0f3F800000;
	setp.ge.f32 	%p33, %f454, 0f41102CB4;
	selp.f32 	%f460, 0f3F800000, %f459, %p33;
	copysign.f32 	%f461, %f453, %f460;
	mul.f32 	%f462, %f453, %f453;
	fma.rn.f32 	%f463, %f462, 0f3C80F082, 0fBD563CAE;
	fma.rn.f32 	%f464, %f463, %f462, 0f3E085941;
	fma.rn.f32 	%f465, %f464, %f462, 0fBEAAA9ED;
	fma.rn.f32 	%f466, %f465, %f462, 0f00000000;
	fma.rn.f32 	%f467, %f466, %f453, %f453;
	setp.ge.f32 	%p34, %f454, 0f3F19999A;
	selp.f32 	%f468, %f461, %f467, %p34;
	mul.f32 	%f469, %f468, %f468;
	mov.f32 	%f470, 0f3F800000;
	sub.f32 	%f471, %f470, %f469;
	mul.f32 	%f472, %f452, %f471;
	mad.lo.s32 	%r121, %r155, %r77, %r1;
	mul.wide.s32 	%rd86, %r121, 4;
	add.s64 	%rd87, %rd1, %rd86;
	ld.global.nc.f32 	%f473, [%rd87];
	fma.rn.f32 	%f474, %f472, %f473, %f784;
	ld.global.nc.f32 	%f475, [%rd84+4];
	ld.global.nc.f32 	%f476, [%rd85+4];
	abs.f32 	%f477, %f476;
	mul.f32 	%f478, %f477, 0f4038AA3B;
	ex2.approx.ftz.f32 	%f479, %f478;
	add.f32 	%f480, %f479, 0f3F800000;
	rcp.approx.ftz.f32 	%f481, %f480;
	fma.rn.f32 	%f482, %f481, 0fC0000000, 0f3F800000;
	setp.ge.f32 	%p35, %f477, 0f41102CB4;
	selp.f32 	%f483, 0f3F800000, %f482, %p35;
	copysign.f32 	%f484, %f476, %f483;
	mul.f32 	%f485, %f476, %f476;
	fma.rn.f32 	%f486, %f485, 0f3C80F082, 0fBD563CAE;
	fma.rn.f32 	%f487, %f486, %f485, 0f3E085941;
	fma.rn.f32 	%f488, %f487, %f485, 0fBEAAA9ED;
	fma.rn.f32 	%f489, %f488, %f485, 0f00000000;
	fma.rn.f32 	%f490, %f489, %f476, %f476;
	setp.ge.f32 	%p36, %f477, 0f3F19999A;
	selp.f32 	%f491, %f484, %f490, %p36;
	mul.f32 	%f492, %f491, %f491;
	sub.f32 	%f493, %f470, %f492;
	mul.f32 	%f494, %f475, %f493;
	mul.wide.s32 	%rd88, %r77, 4;
	add.s64 	%rd89, %rd87, %rd88;
	ld.global.nc.f32 	%f495, [%rd89];
	fma.rn.f32 	%f784, %f494, %f495, %f474;
	add.s32 	%r155, %r155, 2;
$L__BB2_44:
	and.b32  	%r122, %r78, 1;
	setp.eq.b32 	%p37, %r122, 1;
	not.pred 	%p38, %p37;
	@%p38 bra 	$L__BB2_65;
	mul.wide.u32 	%rd90, %r155, 4;
	add.s64 	%rd91, %rd3, %rd90;
	ld.global.nc.f32 	%f496, [%rd91];
	add.s64 	%rd92, %rd2, %rd90;
	ld.global.nc.f32 	%f497, [%rd92];
	abs.f32 	%f498, %f497;
	mul.f32 	%f499, %f498, 0f4038AA3B;
	ex2.approx.ftz.f32 	%f500, %f499;
	add.f32 	%f501, %f500, 0f3F800000;
	rcp.approx.ftz.f32 	%f502, %f501;
	fma.rn.f32 	%f503, %f502, 0fC0000000, 0f3F800000;
	setp.ge.f32 	%p39, %f498, 0f41102CB4;
	selp.f32 	%f504, 0f3F800000, %f503, %p39;
	copysign.f32 	%f505, %f497, %f504;
	mul.f32 	%f506, %f497, %f497;
	fma.rn.f32 	%f507, %f506, 0f3C80F082, 0fBD563CAE;
	fma.rn.f32 	%f508, %f507, %f506, 0f3E085941;
	fma.rn.f32 	%f509, %f508, %f506, 0fBEAAA9ED;
	fma.rn.f32 	%f510, %f509, %f506, 0f00000000;
	fma.rn.f32 	%f511, %f510, %f497, %f497;
	setp.ge.f32 	%p40, %f498, 0f3F19999A;
	selp.f32 	%f512, %f505, %f511, %p40;
	mul.f32 	%f513, %f512, %f512;
	mov.f32 	%f514, 0f3F800000;
	sub.f32 	%f515, %f514, %f513;
	mul.f32 	%f516, %f496, %f515;
	mad.lo.s32 	%r123, %r155, %r77, %r1;
	mul.wide.s32 	%rd93, %r123, 4;
	add.s64 	%rd94, %rd1, %rd93;
	ld.global.nc.f32 	%f517, [%rd94];
	fma.rn.f32 	%f784, %f516, %f517, %f784;
	bra.uni 	$L__BB2_65;
$L__BB2_46:
	add.s32 	%r137, %r78, -1;
	and.b32  	%r52, %r78, 7;
	setp.lt.u32 	%p87, %r137, 7;
	mov.f32 	%f784, 0f00000000;
	mov.b32 	%r163, 0;
	@%p87 bra 	$L__BB2_49;
	and.b32  	%r163, %r78, 2147483640;
	neg.s32 	%r161, %r163;
	shl.b32 	%r55, %r77, 3;
	add.s64 	%rd196, %rd3, 16;
	mov.f32 	%f784, 0f00000000;
	mul.wide.s32 	%rd159, %r77, 4;
	mov.u32 	%r160, %r1;
$L__BB2_48:
	.pragma "nounroll";
	ld.global.nc.f32 	%f703, [%rd196+-16];
	mul.wide.s32 	%rd157, %r160, 4;
	add.s64 	%rd158, %rd1, %rd157;
	ld.global.nc.f32 	%f704, [%rd158];
	fma.rn.f32 	%f705, %f703, %f704, %f784;
	ld.global.nc.f32 	%f706, [%rd196+-12];
	add.s64 	%rd160, %rd158, %rd159;
	ld.global.nc.f32 	%f707, [%rd160];
	fma.rn.f32 	%f708, %f706, %f707, %f705;
	ld.global.nc.f32 	%f709, [%rd196+-8];
	add.s64 	%rd161, %rd160, %rd159;
	ld.global.nc.f32 	%f710, [%rd161];
	fma.rn.f32 	%f711, %f709, %f710, %f708;
	ld.global.nc.f32 	%f712, [%rd196+-4];
	add.s64 	%rd162, %rd161, %rd159;
	ld.global.nc.f32 	%f713, [%rd162];
	fma.rn.f32 	%f714, %f712, %f713, %f711;
	ld.global.nc.f32 	%f715, [%rd196];
	add.s64 	%rd163, %rd162, %rd159;
	ld.global.nc.f32 	%f716, [%rd163];
	fma.rn.f32 	%f717, %f715, %f716, %f714;
	ld.global.nc.f32 	%f718, [%rd196+4];
	add.s64 	%rd164, %rd163, %rd159;
	ld.global.nc.f32 	%f719, [%rd164];
	fma.rn.f32 	%f720, %f718, %f719, %f717;
	ld.global.nc.f32 	%f721, [%rd196+8];
	add.s64 	%rd165, %rd164, %rd159;
	ld.global.nc.f32 	%f722, [%rd165];
	fma.rn.f32 	%f723, %f721, %f722, %f720;
	ld.global.nc.f32 	%f724, [%rd196+12];
	add.s64 	%rd166, %rd165, %rd159;
	ld.global.nc.f32 	%f725, [%rd166];
	fma.rn.f32 	%f784, %f724, %f725, %f723;
	add.s32 	%r161, %r161, 8;
	add.s32 	%r160, %r160, %r55;
	add.s64 	%rd196, %rd196, 32;
	setp.ne.s32 	%p88, %r161, 0;
	@%p88 bra 	$L__BB2_48;
$L__BB2_49:
	setp.eq.s32 	%p89, %r52, 0;
	@%p89 bra 	$L__BB2_65;
	and.b32  	%r61, %r78, 3;
	setp.lt.u32 	%p90, %r52, 4;
	@%p90 bra 	$L__BB2_52;
	mul.wide.u32 	%rd167, %r163, 4;
	add.s64 	%rd168, %rd3, %rd167;
	ld.global.nc.f32 	%f727, [%rd168];
	mad.lo.s32 	%r138, %r163, %r77, %r1;
	mul.wide.s32 	%rd169, %r138, 4;
	add.s64 	%rd170, %rd1, %rd169;
	ld.global.nc.f32 	%f728, [%rd170];
	fma.rn.f32 	%f729, %f727, %f728, %f784;
	ld.global.nc.f32 	%f730, [%rd168+4];
	mul.wide.s32 	%rd171, %r77, 4;
	add.s64 	%rd172, %rd170, %rd171;
	ld.global.nc.f32 	%f731, [%rd172];
	fma.rn.f32 	%f732, %f730, %f731, %f729;
	ld.global.nc.f32 	%f733, [%rd168+8];
	add.s64 	%rd173, %rd172, %rd171;
	ld.global.nc.f32 	%f734, [%rd173];
	fma.rn.f32 	%f735, %f733, %f734, %f732;
	ld.global.nc.f32 	%f736, [%rd168+12];
	add.s64 	%rd174, %rd173, %rd171;
	ld.global.nc.f32 	%f737, [%rd174];
	fma.rn.f32 	%f784, %f736, %f737, %f735;
	add.s32 	%r163, %r163, 4;
$L__BB2_52:
	setp.eq.s32 	%p91, %r61, 0;
	@%p91 bra 	$L__BB2_65;
	setp.eq.s32 	%p92, %r61, 1;
	@%p92 bra 	$L__BB2_55;
	mul.wide.u32 	%rd175, %r163, 4;
	add.s64 	%rd176, %rd3, %rd175;
	ld.global.nc.f32 	%f739, [%rd176];
	mad.lo.s32 	%r139, %r163, %r77, %r1;
	mul.wide.s32 	%rd177, %r139, 4;
	add.s64 	%rd178, %rd1, %rd177;
	ld.global.nc.f32 	%f740, [%rd178];
	fma.rn.f32 	%f741, %f739, %f740, %f784;
	ld.global.nc.f32 	%f742, [%rd176+4];
	mul.wide.s32 	%rd179, %r77, 4;
	add.s64 	%rd180, %rd178, %rd179;
	ld.global.nc.f32 	%f743, [%rd180];
	fma.rn.f32 	%f784, %f742, %f743, %f741;
	add.s32 	%r163, %r163, 2;
$L__BB2_55:
	and.b32  	%r140, %r78, 1;
	setp.eq.b32 	%p93, %r140, 1;
	not.pred 	%p94, %p93;
	@%p94 bra 	$L__BB2_65;
	mul.wide.u32 	%rd181, %r163, 4;
	add.s64 	%rd182, %rd3, %rd181;
	ld.global.nc.f32 	%f744, [%rd182];
	mad.lo.s32 	%r141, %r163, %r77, %r1;
	mul.wide.s32 	%rd183, %r141, 4;
	add.s64 	%rd184, %rd1, %rd183;
	ld.global.nc.f32 	%f745, [%rd184];
	fma.rn.f32 	%f784, %f744, %f745, %f784;
	bra.uni 	$L__BB2_65;
$L__BB2_57:
	and.b32  	%r66, %r78, 3;
	setp.lt.u32 	%p4, %r78, 4;
	mov.f32 	%f784, 0f00000000;
	mov.b32 	%r168, 0;
	@%p4 bra 	$L__BB2_60;
	and.b32  	%r168, %r78, 2147483644;
	neg.s32 	%r166, %r168;
	shl.b32 	%r69, %r77, 2;
	add.s64 	%rd198, %rd3, 8;
	add.s64 	%rd197, %rd2, 8;
	mov.f32 	%f784, 0f00000000;
	mul.wide.s32 	%rd43, %r77, 4;
	mov.u32 	%r165, %r1;
$L__BB2_59:
	.pragma "nounroll";
	ld.global.nc.f32 	%f63, [%rd198+-8];
	ld.global.nc.f32 	%f64, [%rd197+-8];
	min.f32 	%f65, %f64, 0f43FA0000;
	max.f32 	%f66, %f65, 0fC3FA0000;
	fma.rn.f32 	%f67, %f66, 0fBBBB989D, 0f3F000000;
	cvt.sat.f32.f32 	%f68, %f67;
	mov.f32 	%f69, 0f4B400001;
	mov.f32 	%f70, 0f437C0000;
	fma.rm.f32 	%f71, %f68, %f70, %f69;
	add.f32 	%f72, %f71, 0fCB40007F;
	neg.f32 	%f73, %f72;
	fma.rn.f32 	%f74, %f66, 0fBFB8AA3B, %f73;
	fma.rn.f32 	%f75, %f66, 0fB2A57060, %f74;
	mov.b32 	%r84, %f71;
	shl.b32 	%r85, %r84, 23;
	mov.b32 	%f76, %r85;
	ex2.approx.ftz.f32 	%f77, %f75;
	fma.rn.f32 	%f78, %f77, %f76, 0f3F800000;
	rcp.rn.f32 	%f79, %f78;
	mov.f32 	%f80, 0f3F800000;
	sub.f32 	%f81, %f80, %f79;
	mul.f32 	%f82, %f79, %f81;
	mul.f32 	%f83, %f63, %f82;
	mul.wide.s32 	%rd41, %r165, 4;
	add.s64 	%rd42, %rd1, %rd41;
	ld.global.nc.f32 	%f84, [%rd42];
	fma.rn.f32 	%f85, %f83, %f84, %f784;
	ld.global.nc.f32 	%f86, [%rd198+-4];
	ld.global.nc.f32 	%f87, [%rd197+-4];
	min.f32 	%f88, %f87, 0f43FA0000;
	max.f32 	%f89, %f88, 0fC3FA0000;
	fma.rn.f32 	%f90, %f89, 0fBBBB989D, 0f3F000000;
	cvt.sat.f32.f32 	%f91, %f90;
	fma.rm.f32 	%f92, %f91, %f70, %f69;
	add.f32 	%f93, %f92, 0fCB40007F;
	neg.f32 	%f94, %f93;
	fma.rn.f32 	%f95, %f89, 0fBFB8AA3B, %f94;
	fma.rn.f32 	%f96, %f89, 0fB2A57060, %f95;
	mov.b32 	%r86, %f92;
	shl.b32 	%r87, %r86, 23;
	mov.b32 	%f97, %r87;
	ex2.approx.ftz.f32 	%f98, %f96;
	fma.rn.f32 	%f99, %f98, %f97, 0f3F800000;
	rcp.rn.f32 	%f100, %f99;
	sub.f32 	%f101, %f80, %f100;
	mul.f32 	%f102, %f100, %f101;
	mul.f32 	%f103, %f86, %f102;
	add.s64 	%rd44, %rd42, %rd43;
	ld.global.nc.f32 	%f104, [%rd44];
	fma.rn.f32 	%f105, %f103, %f104, %f85;
	ld.global.nc.f32 	%f106, [%rd198];
	ld.global.nc.f32 	%f107, [%rd197];
	min.f32 	%f108, %f107, 0f43FA0000;
	max.f32 	%f109, %f108, 0fC3FA0000;
	fma.rn.f32 	%f110, %f109, 0fBBBB989D, 0f3F000000;
	cvt.sat.f32.f32 	%f111, %f110;
	fma.rm.f32 	%f112, %f111, %f70, %f69;
	add.f32 	%f113, %f112, 0fCB40007F;
	neg.f32 	%f114, %f113;
	fma.rn.f32 	%f115, %f109, 0fBFB8AA3B, %f114;
	fma.rn.f32 	%f116, %f109, 0fB2A57060, %f115;
	mov.b32 	%r88, %f112;
	shl.b32 	%r89, %r88, 23;
	mov.b32 	%f117, %r89;
	ex2.approx.ftz.f32 	%f118, %f116;
	fma.rn.f32 	%f119, %f118, %f117, 0f3F800000;
	rcp.rn.f32 	%f120, %f119;
	sub.f32 	%f121, %f80, %f120;
	mul.f32 	%f122, %f120, %f121;
	mul.f32 	%f123, %f106, %f122;
	add.s64 	%rd45, %rd44, %rd43;
	ld.global.nc.f32 	%f124, [%rd45];
	fma.rn.f32 	%f125, %f123, %f124, %f105;
	ld.global.nc.f32 	%f126, [%rd198+4];
	ld.global.nc.f32 	%f127, [%rd197+4];
	min.f32 	%f128, %f127, 0f43FA0000;
	max.f32 	%f129, %f128, 0fC3FA0000;
	fma.rn.f32 	%f130, %f129, 0fBBBB989D, 0f3F000000;
	cvt.sat.f32.f32 	%f131, %f130;
	fma.rm.f32 	%f132, %f131, %f70, %f69;
	add.f32 	%f133, %f132, 0fCB40007F;
	neg.f32 	%f134, %f133;
	fma.rn.f32 	%f135, %f129, 0fBFB8AA3B, %f134;
	fma.rn.f32 	%f136, %f129, 0fB2A57060, %f135;
	mov.b32 	%r90, %f132;
	shl.b32 	%r91, %r90, 23;
	mov.b32 	%f137, %r91;
	ex2.approx.ftz.f32 	%f138, %f136;
	fma.rn.f32 	%f139, %f138, %f137, 0f3F800000;
	rcp.rn.f32 	%f140, %f139;
	sub.f32 	%f141, %f80, %f140;
	mul.f32 	%f142, %f140, %f141;
	mul.f32 	%f143, %f126, %f142;
	add.s64 	%rd46, %rd45, %rd43;
	ld.global.nc.f32 	%f144, [%rd46];
	fma.rn.f32 	%f784, %f143, %f144, %f125;
	add.s32 	%r166, %r166, 4;
	add.s32 	%r165, %r165, %r69;
	add.s64 	%rd198, %rd198, 16;
	add.s64 	%rd197, %rd197, 16;
	setp.ne.s32 	%p5, %r166, 0;
	@%p5 bra 	$L__BB2_59;
$L__BB2_60:
	setp.eq.s32 	%p6, %r66, 0;
	@%p6 bra 	$L__BB2_65;
	setp.eq.s32 	%p7, %r66, 1;
	@%p7 bra 	$L__BB2_63;
	mul.wide.u32 	%rd47, %r168, 4;
	add.s64 	%rd48, %rd3, %rd47;
	ld.global.nc.f32 	%f146, [%rd48];
	add.s64 	%rd49, %rd2, %rd47;
	ld.global.nc.f32 	%f147, [%rd49];
	min.f32 	%f148, %f147, 0f43FA0000;
	max.f32 	%f149, %f148, 0fC3FA0000;
	fma.rn.f32 	%f150, %f149, 0fBBBB989D, 0f3F000000;
	cvt.sat.f32.f32 	%f151, %f150;
	mov.f32 	%f152, 0f4B400001;
	mov.f32 	%f153, 0f437C0000;
	fma.rm.f32 	%f154, %f151, %f153, %f152;
	add.f32 	%f155, %f154, 0fCB40007F;
	neg.f32 	%f156, %f155;
	fma.rn.f32 	%f157, %f149, 0fBFB8AA3B, %f156;
	fma.rn.f32 	%f158, %f149, 0fB2A57060, %f157;
	mov.b32 	%r92, %f154;
	shl.b32 	%r93, %r92, 23;
	mov.b32 	%f159, %r93;
	ex2.approx.ftz.f32 	%f160, %f158;
	fma.rn.f32 	%f161, %f160, %f159, 0f3F800000;
	rcp.rn.f32 	%f162, %f161;
	mov.f32 	%f163, 0f3F800000;
	sub.f32 	%f164, %f163, %f162;
	mul.f32 	%f165, %f162, %f164;
	mul.f32 	%f166, %f146, %f165;
	mad.lo.s32 	%r94, %r168, %r77, %r1;
	mul.wide.s32 	%rd50, %r94, 4;
	add.s64 	%rd51, %rd1, %rd50;
	ld.global.nc.f32 	%f167, [%rd51];
	fma.rn.f32 	%f168, %f166, %f167, %f784;
	ld.global.nc.f32 	%f169, [%rd48+4];
	ld.global.nc.f32 	%f170, [%rd49+4];
	min.f32 	%f171, %f170, 0f43FA0000;
	max.f32 	%f172, %f171, 0fC3FA0000;
	fma.rn.f32 	%f173, %f172, 0fBBBB989D, 0f3F000000;
	cvt.sat.f32.f32 	%f174, %f173;
	fma.rm.f32 	%f175, %f174, %f153, %f152;
	add.f32 	%f176, %f175, 0fCB40007F;
	neg.f32 	%f177, %f176;
	fma.rn.f32 	%f178, %f172, 0fBFB8AA3B, %f177;
	fma.rn.f32 	%f179, %f172, 0fB2A57060, %f178;
	mov.b32 	%r95, %f175;
	shl.b32 	%r96, %r95, 23;
	mov.b32 	%f180, %r96;
	ex2.approx.ftz.f32 	%f181, %f179;
	fma.rn.f32 	%f182, %f181, %f180, 0f3F800000;
	rcp.rn.f32 	%f183, %f182;
	sub.f32 	%f184, %f163, %f183;
	mul.f32 	%f185, %f183, %f184;
	mul.f32 	%f186, %f169, %f185;
	mul.wide.s32 	%rd52, %r77, 4;
	add.s64 	%rd53, %rd51, %rd52;
	ld.global.nc.f32 	%f187, [%rd53];
	fma.rn.f32 	%f784, %f186, %f187, %f168;
	add.s32 	%r168, %r168, 2;
$L__BB2_63:
	and.b32  	%r97, %r78, 1;
	setp.eq.b32 	%p8, %r97, 1;
	not.pred 	%p9, %p8;
	@%p9 bra 	$L__BB2_65;
	mul.wide.u32 	%rd54, %r168, 4;
	add.s64 	%rd55, %rd3, %rd54;
	ld.global.nc.f32 	%f188, [%rd55];
	add.s64 	%rd56, %rd2, %rd54;
	ld.global.nc.f32 	%f189, [%rd56];
	min.f32 	%f190, %f189, 0f43FA0000;
	max.f32 	%f191, %f190, 0fC3FA0000;
	fma.rn.f32 	%f192, %f191, 0fBBBB989D, 0f3F000000;
	cvt.sat.f32.f32 	%f193, %f192;
	mov.f32 	%f194, 0f4B400001;
	mov.f32 	%f195, 0f437C0000;
	fma.rm.f32 	%f196, %f193, %f195, %f194;
	add.f32 	%f197, %f196, 0fCB40007F;
	neg.f32 	%f198, %f197;
	fma.rn.f32 	%f199, %f191, 0fBFB8AA3B, %f198;
	fma.rn.f32 	%f200, %f191, 0fB2A57060, %f199;
	mov.b32 	%r98, %f196;
	shl.b32 	%r99, %r98, 23;
	mov.b32 	%f201, %r99;
	ex2.approx.ftz.f32 	%f202, %f200;
	fma.rn.f32 	%f203, %f202, %f201, 0f3F800000;
	rcp.rn.f32 	%f204, %f203;
	mov.f32 	%f205, 0f3F800000;
	sub.f32 	%f206, %f205, %f204;
	mul.f32 	%f207, %f204, %f206;
	mul.f32 	%f208, %f188, %f207;
	mad.lo.s32 	%r100, %r168, %r77, %r1;
	mul.wide.s32 	%rd57, %r100, 4;
	add.s64 	%rd58, %rd1, %rd57;
	ld.global.nc.f32 	%f209, [%rd58];
	fma.rn.f32 	%f784, %f208, %f209, %f784;
$L__BB2_65:
	min.f32 	%f746, %f784, 0f40A00000;
	max.f32 	%f747, %f746, 0fC0A00000;
	cvta.to.global.u64 	%rd185, %rd37;
	mul.wide.s32 	%rd186, %r1, 4;
	add.s64 	%rd187, %rd185, %rd186;
	st.global.f32 	[%rd187], %f747;
$L__BB2_66:
	ret;

}
	// .globl	_Z19k_aggregateMessagesPKfPKiS2_Pfii
.visible .entry _Z19k_aggregateMessagesPKfPKiS2_Pfii(
	.param .u64 .ptr .align 1 _Z19k_aggregateMessagesPKfPKiS2_Pfii_param_0,
	.param .u64 .ptr .align 1 _Z19k_aggregateMessagesPKfPKiS2_Pfii_param_1,
	.param .u64 .ptr .align 1 _Z19k_aggregateMessagesPKfPKiS2_Pfii_param_2,
	.param .u64 .ptr .align 1 _Z19k_aggregateMessagesPKfPKiS2_Pfii_param_3,
	.param .u32 _Z19k_aggregateMessagesPKfPKiS2_Pfii_param_4,
	.param .u32 _Z19k_aggregateMessagesPKfPKiS2_Pfii_param_5
)
{
	.reg .pred 	%p<14>;
	.reg .b32 	%r<45>;
	.reg .b32 	%f<85>;
	.reg .b64 	%rd<52>;

	ld.param.u64 	%rd5, [_Z19k_aggregateMessagesPKfPKiS2_Pfii_param_0];
	ld.param.u64 	%rd3, [_Z19k_aggregateMessagesPKfPKiS2_Pfii_param_1];
	ld.param.u64 	%rd4, [_Z19k_aggregateMessagesPKfPKiS2_Pfii_param_2];
	ld.param.u64 	%rd6, [_Z19k_aggregateMessagesPKfPKiS2_Pfii_param_3];
	ld.param.u32 	%r28, [_Z19k_aggregateMessagesPKfPKiS2_Pfii_param_4];
	ld.param.u32 	%r27, [_Z19k_aggregateMessagesPKfPKiS2_Pfii_param_5];
	cvta.to.global.u64 	%rd1, %rd5;
	cvta.to.global.u64 	%rd2, %rd6;
	mov.u32 	%r1, %ctaid.x;
	mov.u32 	%r2, %tid.x;
	setp.ge.s32 	%p1, %r1, %r28;
	setp.ge.s32 	%p2, %r2, %r27;
	or.pred  	%p3, %p1, %p2;
	@%p3 bra 	$L__BB3_17;
	cvta.to.global.u64 	%rd7, %rd3;
	cvta.to.global.u64 	%rd8, %rd4;
	mul.wide.u32 	%rd9, %r1, 4;
	add.s64 	%rd10, %rd7, %rd9;
	ld.global.nc.u32 	%r3, [%rd10];
	add.s64 	%rd11, %rd8, %rd9;
	ld.global.nc.u32 	%r4, [%rd11];
	setp.lt.s32 	%p4, %r3, 1;
	mov.f32 	%f84, 0f00000000;
	@%p4 bra 	$L__BB3_14;
	and.b32  	%r5, %r3, 15;
	setp.lt.u32 	%p5, %r3, 16;
	mov.f32 	%f84, 0f00000000;
	mov.b32 	%r41, 0;
	@%p5 bra 	$L__BB3_5;
	and.b32  	%r41, %r3, 2147483632;
	neg.s32 	%r39, %r41;
	mad.lo.s32 	%r38, %r4, %r27, %r2;
	shl.b32 	%r9, %r27, 4;
	mov.f32 	%f84, 0f00000000;
	mul.wide.s32 	%rd14, %r27, 4;
$L__BB3_4:
	.pragma "nounroll";
	mul.wide.s32 	%rd12, %r38, 4;
	add.s64 	%rd13, %rd1, %rd12;
	ld.global.nc.f32 	%f18, [%rd13];
	add.f32 	%f19, %f84, %f18;
	add.s64 	%rd15, %rd13, %rd14;
	ld.global.nc.f32 	%f20, [%rd15];
	add.f32 	%f21, %f19, %f20;
	add.s64 	%rd16, %rd15, %rd14;
	ld.global.nc.f32 	%f22, [%rd16];
	add.f32 	%f23, %f21, %f22;
	add.s64 	%rd17, %rd16, %rd14;
	ld.global.nc.f32 	%f24, [%rd17];
	add.f32 	%f25, %f23, %f24;
	add.s64 	%rd18, %rd17, %rd14;
	ld.global.nc.f32 	%f26, [%rd18];
	add.f32 	%f27, %f25, %f26;
	add.s64 	%rd19, %rd18, %rd14;
	ld.global.nc.f32 	%f28, [%rd19];
	add.f32 	%f29, %f27, %f28;
	add.s64 	%rd20, %rd19, %rd14;
	ld.global.nc.f32 	%f30, [%rd20];
	add.f32 	%f31, %f29, %f30;
	add.s64 	%rd21, %rd20, %rd14;
	ld.global.nc.f32 	%f32, [%rd21];
	add.f32 	%f33, %f31, %f32;
	add.s64 	%rd22, %rd21, %rd14;
	ld.global.nc.f32 	%f34, [%rd22];
	add.f32 	%f35, %f33, %f34;
	add.s64 	%rd23, %rd22, %rd14;
	ld.global.nc.f32 	%f36, [%rd23];
	add.f32 	%f37, %f35, %f36;
	add.s64 	%rd24, %rd23, %rd14;
	ld.global.nc.f32 	%f38, [%rd24];
	add.f32 	%f39, %f37, %f38;
	add.s64 	%rd25, %rd24, %rd14;
	ld.global.nc.f32 	%f40, [%rd25];
	add.f32 	%f41, %f39, %f40;
	add.s64 	%rd26, %rd25, %rd14;
	ld.global.nc.f32 	%f42, [%rd26];
	add.f32 	%f43, %f41, %f42;
	add.s64 	%rd27, %rd26, %rd14;
	ld.global.nc.f32 	%f44, [%rd27];
	add.f32 	%f45, %f43, %f44;
	add.s64 	%rd28, %rd27, %rd14;
	ld.global.nc.f32 	%f46, [%rd28];
	add.f32 	%f47, %f45, %f46;
	add.s64 	%rd29, %rd28, %rd14;
	ld.global.nc.f32 	%f48, [%rd29];
	add.f32 	%f84, %f47, %f48;
	add.s32 	%r39, %r39, 16;
	add.s32 	%r38, %r38, %r9;
	setp.ne.s32 	%p6, %r39, 0;
	@%p6 bra 	$L__BB3_4;
$L__BB3_5:
	setp.eq.s32 	%p7, %r5, 0;
	@%p7 bra 	$L__BB3_14;
	and.b32  	%r15, %r3, 7;
	setp.lt.u32 	%p8, %r5, 8;
	@%p8 bra 	$L__BB3_8;
	add.s32 	%r30, %r41, %r4;
	mad.lo.s32 	%r31, %r30, %r27, %r2;
	mul.wide.s32 	%rd30, %r31, 4;
	add.s64 	%rd31, %rd1, %rd30;
	ld.global.nc.f32 	%f50, [%rd31];
	add.f32 	%f51, %f84, %f50;
	mul.wide.s32 	%rd32, %r27, 4;
	add.s64 	%rd33, %rd31, %rd32;
	ld.global.nc.f32 	%f52, [%rd33];
	add.f32 	%f53, %f51, %f52;
	add.s64 	%rd34, %rd33, %rd32;
	ld.global.nc.f32 	%f54, [%rd34];
	add.f32 	%f55, %f53, %f54;
	add.s64 	%rd35, %rd34, %rd32;
	ld.global.nc.f32 	%f56, [%rd35];
	add.f32 	%f57, %f55, %f56;
	add.s64 	%rd36, %rd35, %rd32;
	ld.global.nc.f32 	%f58, [%rd36];
	add.f32 	%f59, %f57, %f58;
	add.s64 	%rd37, %rd36, %rd32;
	ld.global.nc.f32 	%f60, [%rd37];
	add.f32 	%f61, %f59, %f60;
	add.s64 	%rd38, %rd37, %rd32;
	ld.global.nc.f32 	%f62, [%rd38];
	add.f32 	%f63, %f61, %f62;
	add.s64 	%rd39, %rd38, %rd32;
	ld.global.nc.f32 	%f64, [%rd39];
	add.f32 	%f84, %f63, %f64;
	add.s32 	%r41, %r41, 8;
$L__BB3_8:
	setp.eq.s32 	%p9, %r15, 0;
	@%p9 bra 	$L__BB3_14;
	and.b32  	%r18, %r3, 3;
	setp.lt.u32 	%p10, %r15, 4;
	@%p10 bra 	$L__BB3_11;
	add.s32 	%r32, %r41, %r4;
	mad.lo.s32 	%r33, %r32, %r27, %r2;
	mul.wide.s32 	%rd40, %r33, 4;
	add.s64 	%rd41, %rd1, %rd40;
	ld.global.nc.f32 	%f66, [%rd41];
	add.f32 	%f67, %f84, %f66;
	mul.wide.s32 	%rd42, %r27, 4;
	add.s64 	%rd43, %rd41, %rd42;
	ld.global.nc.f32 	%f68, [%rd43];
	add.f32 	%f69, %f67, %f68;
	add.s64 	%rd44, %rd43, %rd42;
	ld.global.nc.f32 	%f70, [%rd44];
	add.f32 	%f71, %f69, %f70;
	add.s64 	%rd45, %rd44, %rd42;
	ld.global.nc.f32 	%f72, [%rd45];
	add.f32 	%f84, %f71, %f72;
	add.s32 	%r41, %r41, 4;
$L__BB3_11:
	setp.eq.s32 	%p11, %r18, 0;
	@%p11 bra 	$L__BB3_14;
	add.s32 	%r34, %r41, %r4;
	mad.lo.s32 	%r44, %r27, %r34, %r2;
	neg.s32 	%r43, %r18;
$L__BB3_13:
	.pragma "nounroll";
	mul.wide.s32 	%rd46, %r44, 4;
	add.s64 	%rd47, %rd1, %rd46;
	ld.global.nc.f32 	%f73, [%rd47];
	add.f32 	%f84, %f84, %f73;
	add.s32 	%r44, %r44, %r27;
	add.s32 	%r43, %r43, 1;
	setp.ne.s32 	%p12, %r43, 0;
	@%p12 bra 	$L__BB3_13;
$L__BB3_14:
	setp.lt.s32 	%p13, %r3, 1;
	@%p13 bra 	$L__BB3_16;
	cvt.rn.f32.u32 	%f74, %r3;
	div.rn.f32 	%f75, %f84, %f74;
	mad.lo.s32 	%r37, %r27, %r1, %r2;
	mul.wide.u32 	%rd50, %r37, 4;
	add.s64 	%rd51, %rd2, %rd50;
	st.global.f32 	[%rd51], %f75;
	bra.uni 	$L__BB3_17;
$L__BB3_16:
	mad.lo.s32 	%r35, %r27, %r1, %r2;
	mul.wide.u32 	%rd48, %r35, 4;
	add.s64 	%rd49, %rd2, %rd48;
	mov.b32 	%r36, 0;
	st.global.u32 	[%rd49], %r36;
$L__BB3_17:
	ret;

}
	// .globl	_Z14k_graphReadoutPKfPfii
.visible .entry _Z14k_graphReadoutPKfPfii(
	.param .u64 .ptr .align 1 _Z14k_graphReadoutPKfPfii_param_0,
	.param .u64 .ptr .align 1 _Z14k_graphReadoutPKfPfii_param_1,
	.param .u32 _Z14k_graphReadoutPKfPfii_param_2,
	.param .u32 _Z14k_graphReadoutPKfPfii_param_3
)
{
	.reg .pred 	%p<11>;
	.reg .b32 	%r<38>;
	.reg .b32 	%f<85>;
	.reg .b64 	%rd<43>;

	ld.param.u64 	%rd3, [_Z14k_graphReadoutPKfPfii_param_0];
	ld.param.u64 	%rd2, [_Z14k_graphReadoutPKfPfii_param_1];
	ld.param.u32 	%r23, [_Z14k_graphReadoutPKfPfii_param_2];
	ld.param.u32 	%r24, [_Z14k_graphReadoutPKfPfii_param_3];
	cvta.to.global.u64 	%rd1, %rd3;
	mov.u32 	%r25, %ctaid.x;
	mov.u32 	%r26, %ntid.x;
	mov.u32 	%r27, %tid.x;
	mad.lo.s32 	%r1, %r25, %r26, %r27;
	setp.ge.s32 	%p1, %r1, %r24;
	@%p1 bra 	$L__BB4_15;
	setp.lt.s32 	%p2, %r23, 1;
	mov.f32 	%f84, 0f00000000;
	@%p2 bra 	$L__BB4_14;
	and.b32  	%r2, %r23, 15;
	setp.lt.u32 	%p3, %r23, 16;
	mov.f32 	%f84, 0f00000000;
	mov.b32 	%r34, 0;
	@%p3 bra 	$L__BB4_5;
	and.b32  	%r34, %r23, 2147483632;
	neg.s32 	%r32, %r34;
	shl.b32 	%r5, %r24, 4;
	mov.f32 	%f84, 0f00000000;
	mul.wide.s32 	%rd6, %r24, 4;
	mov.u32 	%r31, %r1;
$L__BB4_4:
	.pragma "nounroll";
	mul.wide.s32 	%rd4, %r31, 4;
	add.s64 	%rd5, %rd1, %rd4;
	ld.global.nc.f32 	%f18, [%rd5];
	add.f32 	%f19, %f84, %f18;
	add.s64 	%rd7, %rd5, %rd6;
	ld.global.nc.f32 	%f20, [%rd7];
	add.f32 	%f21, %f19, %f20;
	add.s64 	%rd8, %rd7, %rd6;
	ld.global.nc.f32 	%f22, [%rd8];
	add.f32 	%f23, %f21, %f22;
	add.s64 	%rd9, %rd8, %rd6;
	ld.global.nc.f32 	%f24, [%rd9];
	add.f32 	%f25, %f23, %f24;
	add.s64 	%rd10, %rd9, %rd6;
	ld.global.nc.f32 	%f26, [%rd10];
	add.f32 	%f27, %f25, %f26;
	add.s64 	%rd11, %rd10, %rd6;
	ld.global.nc.f32 	%f28, [%rd11];
	add.f32 	%f29, %f27, %f28;
	add.s64 	%rd12, %rd11, %rd6;
	ld.global.nc.f32 	%f30, [%rd12];
	add.f32 	%f31, %f29, %f30;
	add.s64 	%rd13, %rd12, %rd6;
	ld.global.nc.f32 	%f32, [%rd13];
	add.f32 	%f33, %f31, %f32;
	add.s64 	%rd14, %rd13, %rd6;
	ld.global.nc.f32 	%f34, [%rd14];
	add.f32 	%f35, %f33, %f34;
	add.s64 	%rd15, %rd14, %rd6;
	ld.global.nc.f32 	%f36, [%rd15];
	add.f32 	%f37, %f35, %f36;
	add.s64 	%rd16, %rd15, %rd6;
	ld.global.nc.f32 	%f38, [%rd16];
	add.f32 	%f39, %f37, %f38;
	add.s64 	%rd17, %rd16, %rd6;
	ld.global.nc.f32 	%f40, [%rd17];
	add.f32 	%f41, %f39, %f40;
	add.s64 	%rd18, %rd17, %rd6;
	ld.global.nc.f32 	%f42, [%rd18];
	add.f32 	%f43, %f41, %f42;
	add.s64 	%rd19, %rd18, %rd6;
	ld.global.nc.f32 	%f44, [%rd19];
	add.f32 	%f45, %f43, %f44;
	add.s64 	%rd20, %rd19, %rd6;
	ld.global.nc.f32 	%f46, [%rd20];
	add.f32 	%f47, %f45, %f46;
	add.s64 	%rd21, %rd20, %rd6;
	ld.global.nc.f32 	%f48, [%rd21];
	add.f32 	%f84, %f47, %f48;
	add.s32 	%r32, %r32, 16;
	add.s32 	%r31, %r31, %r5;
	setp.ne.s32 	%p4, %r32, 0;
	@%p4 bra 	$L__BB4_4;
$L__BB4_5:
	setp.eq.s32 	%p5, %r2, 0;
	@%p5 bra 	$L__BB4_14;
	and.b32  	%r11, %r23, 7;
	setp.lt.u32 	%p6, %r2, 8;
	@%p6 bra 	$L__BB4_8;
	mad.lo.s32 	%r29, %r34, %r24, %r1;
	mul.wide.s32 	%rd22, %r29, 4;
	add.s64 	%rd23, %rd1, %rd22;
	ld.global.nc.f32 	%f50, [%rd23];
	add.f32 	%f51, %f84, %f50;
	mul.wide.s32 	%rd24, %r24, 4;
	add.s64 	%rd25, %rd23, %rd24;
	ld.global.nc.f32 	%f52, [%rd25];
	add.f32 	%f53, %f51, %f52;
	add.s64 	%rd26, %rd25, %rd24;
	ld.global.nc.f32 	%f54, [%rd26];
	add.f32 	%f55, %f53, %f54;
	add.s64 	%rd27, %rd26, %rd24;
	ld.global.nc.f32 	%f56, [%rd27];
	add.f32 	%f57, %f55, %f56;
	add.s64 	%rd28, %rd27, %rd24;
	ld.global.nc.f32 	%f58, [%rd28];
	add.f32 	%f59, %f57, %f58;
	add.s64 	%rd29, %rd28, %rd24;
	ld.global.nc.f32 	%f60, [%rd29];
	add.f32 	%f61, %f59, %f60;
	add.s64 	%rd30, %rd29, %rd24;
	ld.global.nc.f32 	%f62, [%rd30];
	add.f32 	%f63, %f61, %f62;
	add.s64 	%rd31, %rd30, %rd24;
	ld.global.nc.f32 	%f64, [%rd31];
	add.f32 	%f84, %f63, %f64;
	add.s32 	%r34, %r34, 8;
$L__BB4_8:
	setp.eq.s32 	%p7, %r11, 0;
	@%p7 bra 	$L__BB4_14;
	and.b32  	%r14, %r23, 3;
	setp.lt.u32 	%p8, %r11, 4;
	@%p8 bra 	$L__BB4_11;
	mad.lo.s32 	%r30, %r34, %r24, %r1;
	mul.wide.s32 	%rd32, %r30, 4;
	add.s64 	%rd33, %rd1, %rd32;
	ld.global.nc.f32 	%f66, [%rd33];
	add.f32 	%f67, %f84, %f66;
	mul.wide.s32 	%rd34, %r24, 4;
	add.s64 	%rd35, %rd33, %rd34;
	ld.global.nc.f32 	%f68, [%rd35];
	add.f32 	%f69, %f67, %f68;
	add.s64 	%rd36, %rd35, %rd34;
	ld.global.nc.f32 	%f70, [%rd36];
	add.f32 	%f71, %f69, %f70;
	add.s64 	%rd37, %rd36, %rd34;
	ld.global.nc.f32 	%f72, [%rd37];
	add.f32 	%f84, %f71, %f72;
	add.s32 	%r34, %r34, 4;
$L__BB4_11:
	setp.eq.s32 	%p9, %r14, 0;
	@%p9 bra 	$L__BB4_14;
	mad.lo.s32 	%r37, %r34, %r24, %r1;
	neg.s32 	%r36, %r14;
$L__BB4_13:
	.pragma "nounroll";
	mul.wide.s32 	%rd38, %r37, 4;
	add.s64 	%rd39, %rd1, %rd38;
	ld.global.nc.f32 	%f73, [%rd39];
	add.f32 	%f84, %f84, %f73;
	add.s32 	%r37, %r37, %r24;
	add.s32 	%r36, %r36, 1;
	setp.ne.s32 	%p10, %r36, 0;
	@%p10 bra 	$L__BB4_13;
$L__BB4_14:
	cvt.rn.f32.s32 	%f74, %r23;
	div.rn.f32 	%f75, %f84, %f74;
	cvta.to.global.u64 	%rd40, %rd2;
	mul.wide.s32 	%rd41, %r1, 4;
	add.s64 	%rd42, %rd40, %rd41;
	st.global.f32 	[%rd42], %f75;
$L__BB4_15:
	ret;

}
	// .globl	_Z16k_computeMSELossPKfS0_Pfi
.visible .entry _Z16k_computeMSELossPKfS0_Pfi(
	.param .u64 .ptr .align 1 _Z16k_computeMSELossPKfS0_Pfi_param_0,
	.param .u64 .ptr .align 1 _Z16k_computeMSELossPKfS0_Pfi_param_1,
	.param .u64 .ptr .align 1 _Z16k_computeMSELossPKfS0_Pfi_param_2,
	.param .u32 _Z16k_computeMSELossPKfS0_Pfi_param_3
)
{
	.reg .pred 	%p<6>;
	.reg .b32 	%r<14>;
	.reg .b32 	%f<15>;
	.reg .b64 	%rd<10>;
	// demoted variable
	.shared .align 4 .b8 _ZZ16k_computeMSELossPKfS0_PfiE9sharedSum[1024];
	ld.param.u64 	%rd1, [_Z16k_computeMSELossPKfS0_Pfi_param_0];
	ld.param.u64 	%rd2, [_Z16k_computeMSELossPKfS0_Pfi_param_1];
	ld.param.u64 	%rd3, [_Z16k_computeMSELossPKfS0_Pfi_param_2];
	ld.param.u32 	%r7, [_Z16k_computeMSELossPKfS0_Pfi_param_3];
	mov.u32 	%r1, %tid.x;
	mov.u32 	%r8, %ctaid.x;
	mov.u32 	%r13, %ntid.x;
	mad.lo.s32 	%r3, %r8, %r13, %r1;
	setp.ge.s32 	%p1, %r3, %r7;
	mov.f32 	%f14, 0f00000000;
	@%p1 bra 	$L__BB5_2;
	cvta.to.global.u64 	%rd4, %rd1;
	cvta.to.global.u64 	%rd5, %rd2;
	mul.wide.s32 	%rd6, %r3, 4;
	add.s64 	%rd7, %rd4, %rd6;
	ld.global.nc.f32 	%f4, [%rd7];
	add.s64 	%rd8, %rd5, %rd6;
	ld.global.nc.f32 	%f5, [%rd8];
	sub.f32 	%f6, %f4, %f5;
	mul.f32 	%f14, %f6, %f6;
$L__BB5_2:
	shl.b32 	%r9, %r1, 2;
	mov.u32 	%r10, _ZZ16k_computeMSELossPKfS0_PfiE9sharedSum;
	add.s32 	%r4, %r10, %r9;
	st.shared.f32 	[%r4], %f14;
	bar.sync 	0;
	setp.lt.u32 	%p2, %r13, 2;
	@%p2 bra 	$L__BB5_6;
$L__BB5_3:
	shr.u32 	%r6, %r13, 1;
	setp.ge.u32 	%p3, %r1, %r6;
	@%p3 bra 	$L__BB5_5;
	shl.b32 	%r11, %r6, 2;
	add.s32 	%r12, %r4, %r11;
	ld.shared.f32 	%f7, [%r12];
	ld.shared.f32 	%f8, [%r4];
	add.f32 	%f9, %f7, %f8;
	st.shared.f32 	[%r4], %f9;
$L__BB5_5:
	bar.sync 	0;
	setp.gt.u32 	%p4, %r13, 3;
	mov.u32 	%r13, %r6;
	@%p4 bra 	$L__BB5_3;
$L__BB5_6:
	setp.ne.s32 	%p5, %r1, 0;
	@%p5 bra 	$L__BB5_8;
	ld.shared.f32 	%f10, [_ZZ16k_computeMSELossPKfS0_PfiE9sharedSum];
	cvt.rn.f32.s32 	%f11, %r7;
	div.rn.f32 	%f12, %f10, %f11;
	cvta.to.global.u64 	%rd9, %rd3;
	atom.global.add.f32 	%f13, [%rd9], %f12;
$L__BB5_8:
	ret;

}
	// .globl	_Z20k_computeMSEGradientPKfS0_Pfi
.visible .entry _Z20k_computeMSEGradientPKfS0_Pfi(
	.param .u64 .ptr .align 1 _Z20k_computeMSEGradientPKfS0_Pfi_param_0,
	.param .u64 .ptr .align 1 _Z20k_computeMSEGradientPKfS0_Pfi_param_1,
	.param .u64 .ptr .align 1 _Z20k_computeMSEGradientPKfS0_Pfi_param_2,
	.param .u32 _Z20k_computeMSEGradientPKfS0_Pfi_param_3
)
{
	.reg .pred 	%p<2>;
	.reg .b32 	%r<6>;
	.reg .b32 	%f<7>;
	.reg .b64 	%rd<11>;

	ld.param.u64 	%rd1, [_Z20k_computeMSEGradientPKfS0_Pfi_param_0];
	ld.param.u64 	%rd2, [_Z20k_computeMSEGradientPKfS0_Pfi_param_1];
	ld.param.u64 	%rd3, [_Z20k_computeMSEGradientPKfS0_Pfi_param_2];
	ld.param.u32 	%r2, [_Z20k_computeMSEGradientPKfS0_Pfi_param_3];
	mov.u32 	%r3, %ctaid.x;
	mov.u32 	%r4, %ntid.x;
	mov.u32 	%r5, %tid.x;
	mad.lo.s32 	%r1, %r3, %r4, %r5;
	setp.ge.s32 	%p1, %r1, %r2;
	@%p1 bra 	$L__BB6_2;
	cvta.to.global.u64 	%rd4, %rd1;
	cvta.to.global.u64 	%rd5, %rd2;
	cvta.to.global.u64 	%rd6, %rd3;
	mul.wide.s32 	%rd7, %r1, 4;
	add.s64 	%rd8, %rd4, %rd7;
	ld.global.nc.f32 	%f1, [%rd8];
	add.s64 	%rd9, %rd5, %rd7;
	ld.global.nc.f32 	%f2, [%rd9];
	sub.f32 	%f3, %f1, %f2;
	add.f32 	%f4, %f3, %f3;
	cvt.rn.f32.s32 	%f5, %r2;
	div.rn.f32 	%f6, %f4, %f5;
	add.s64 	%rd10, %rd6, %rd7;
	st.global.f32 	[%rd10], %f6;
$L__BB6_2:
	ret;

}


// ===== COMPILED SASS (sm_100) =====

	.target	sm_100

	.elftype	@"ET_EXEC"


//--------------------- .note.nv.tkinfo           --------------------------
	.section	.note.nv.tkinfo,"",@"SHT_NOTE"
	.sectionflags	@"SHF_NOTE_NV_TKINFO"
	.tkinfo
        /*0018*/ 	.word	0x00000002
        /*0030*/ 	.string	""
        /*0030*/ 	.string	"ptxas"
        /*0030*/ 	.string	"Cuda compilation tools, release 13.0, V13.0.88"
        /*0030*/ 	.string	"Build cuda_13.0.r13.0/compiler.36424714_0"
        /*0030*/ 	.string	"-arch sm_100 -m 64 "



//--------------------- .note.nv.cuinfo           --------------------------
	.section	.note.nv.cuinfo,"",@"SHT_NOTE"
	.sectionflags	@"SHF_NOTE_NV_CUINFO"
        /*0018*/ 	.short	0x0002
        /*001a*/ 	.short	0x0064
        /*001c*/ 	.short	0x0082
	.zero		2


//--------------------- .nv.info                  --------------------------
	.section	.nv.info,"",@"SHT_CUDA_INFO"
	.align	4


	//----- nvinfo : EIATTR_REGCOUNT
	.align		4
        /*0000*/ 	.byte	0x04, 0x2f
        /*0002*/ 	.short	(.L_10 - .L_9)
	.align		4
.L_9:
        /*0004*/ 	.word	index@(_Z14k_forwardLayerPKfS0_S0_PfS1_iiib)
        /*0008*/ 	.word	0x0000001e


	//----- nvinfo : EIATTR_FRAME_SIZE
	.align		4
.L_10:
        /*000c*/ 	.byte	0x04, 0x11
        /*000e*/ 	.short	(.L_12 - .L_11)
	.align		4
.L_11:
        /*0010*/ 	.word	index@($__internal_6_$__cuda_sm20_rcp_rn_f32_slowpath)
        /*0014*/ 	.word	0x00000000


	//----- nvinfo : EIATTR_FRAME_SIZE
	.align		4
.L_12:
        /*0018*/ 	.byte	0x04, 0x11
        /*001a*/ 	.short	(.L_14 - .L_13)
	.align		4
.L_13:
        /*001c*/ 	.word	index@(_Z14k_forwardLayerPKfS0_S0_PfS1_iiib)
        /*0020*/ 	.word	0x00000000


	//----- nvinfo : EIATTR_REGCOUNT
	.align		4
.L_14:
        /*0024*/ 	.byte	0x04, 0x2f
        /*0026*/ 	.short	(.L_16 - .L_15)
	.align		4
.L_15:
        /*0028*/ 	.word	index@(_Z15k_backwardLayerPKfS0_S0_PfS1_S1_S1_iiibf)
        /*002c*/ 	.word	0x0000001c


	//----- nvinfo : EIATTR_FRAME_SIZE
	.align		4
.L_16:
        /*0030*/ 	.byte	0x04, 0x11
        /*0032*/ 	.short	(.L_18 - .L_17)
	.align		4
.L_17:
        /*0034*/ 	.word	index@($__internal_5_$__cuda_sm20_rcp_rn_f32_slowpath)
        /*0038*/ 	.word	0x00000000


	//----- nvinfo : EIATTR_FRAME_SIZE
	.align		4
.L_18:
        /*003c*/ 	.byte	0x04, 0x11
        /*003e*/ 	.short	(.L_20 - .L_19)
	.align		4
.L_19:
        /*0040*/ 	.word	index@(_Z15k_backwardLayerPKfS0_S0_PfS1_S1_S1_iiibf)
        /*0044*/ 	.word	0x00000000


	//----- nvinfo : EIATTR_REGCOUNT
	.align		4
.L_20:
        /*0048*/ 	.byte	0x04, 0x2f
        /*004a*/ 	.short	(.L_22 - .L_21)
	.align		4
.L_21:
        /*004c*/ 	.word	index@(_Z18k_computeInputGradPKfS0_S0_Pfiiib)
        /*0050*/ 	.word	0x00000020


	//----- nvinfo : EIATTR_FRAME_SIZE
	.align		4
.L_22:
        /*0054*/ 	.byte	0x04, 0x11
        /*0056*/ 	.short	(.L_24 - .L_23)
	.align		4
.L_23:
        /*0058*/ 	.word	index@($__internal_4_$__cuda_sm20_rcp_rn_f32_slowpath)
        /*005c*/ 	.word	0x00000000


	//----- nvinfo : EIATTR_FRAME_SIZE
	.align		4
.L_24:
        /*0060*/ 	.byte	0x04, 0x11
        /*0062*/ 	.short	(.L_26 - .L_25)
	.align		4
.L_25:
        /*0064*/ 	.word	index@(_Z18k_computeInputGradPKfS0_S0_Pfiiib)
        /*0068*/ 	.word	0x00000000


	//----- nvinfo : EIATTR_REGCOUNT
	.align		4
.L_26:
        /*006c*/ 	.byte	0x04, 0x2f
        /*006e*/ 	.short	(.L_28 - .L_27)
	.align		4
.L_27:
        /*0070*/ 	.word	index@(_Z19k_aggregateMessagesPKfPKiS2_Pfii)
        /*0074*/ 	.word	0x00000020


	//----- nvinfo : EIATTR_FRAME_SIZE
	.align		4
.L_28:
        /*0078*/ 	.byte	0x04, 0x11
        /*007a*/ 	.short	(.L_30 - .L_29)
	.align		4
.L_29:
        /*007c*/ 	.word	index@($__internal_3_$__cuda_sm3x_div_rn_noftz_f32_slowpath)
        /*0080*/ 	.word	0x00000000


	//----- nvinfo : EIATTR_FRAME_SIZE
	.align		4
.L_30:
        /*0084*/ 	.byte	0x04, 0x11
        /*0086*/ 	.short	(.L_32 - .L_31)
	.align		4
.L_31:
        /*0088*/ 	.word	index@(_Z19k_aggregateMessagesPKfPKiS2_Pfii)
        /*008c*/ 	.word	0x00000000


	//----- nvinfo : EIATTR_REGCOUNT
	.align		4
.L_32:
        /*0090*/ 	.byte	0x04, 0x2f
        /*0092*/ 	.short	(.L_34 - .L_33)
	.align		4
.L_33:
        /*0094*/ 	.word	index@(_Z14k_graphReadoutPKfPfii)
        /*0098*/ 	.word	0x00000020


	//----- nvinfo : EIATTR_FRAME_SIZE
	.align		4
.L_34:
        /*009c*/ 	.byte	0x04, 0x11
        /*009e*/ 	.short	(.L_36 - .L_35)
	.align		4
.L_35:
        /*00a0*/ 	.word	index@($__internal_2_$__cuda_sm3x_div_rn_noftz_f32_slowpath)
        /*00a4*/ 	.word	0x00000000


	//----- nvinfo : EIATTR_FRAME_SIZE
	.align		4
.L_36:
        /*00a8*/ 	.byte	0x04, 0x11
        /*00aa*/ 	.short	(.L_38 - .L_37)
	.align		4
.L_37:
        /*00ac*/ 	.word	index@(_Z14k_graphReadoutPKfPfii)
        /*00b0*/ 	.word	0x00000000


	//----- nvinfo : EIATTR_REGCOUNT
	.align		4
.L_38:
        /*00b4*/ 	.byte	0x04, 0x2f
        /*00b6*/ 	.short	(.L_40 - .L_39)
	.align		4
.L_39:
        /*00b8*/ 	.word	index@(_Z16k_computeMSELossPKfS0_Pfi)
        /*00bc*/ 	.word	0x0000000e


	//----- nvinfo : EIATTR_FRAME_SIZE
	.align		4
.L_40:
        /*00c0*/ 	.byte	0x04, 0x11
        /*00c2*/ 	.short	(.L_42 - .L_41)
	.align		4
.L_41:
        /*00c4*/ 	.word	index@($__internal_1_$__cuda_sm3x_div_rn_noftz_f32_slowpath)
        /*00c8*/ 	.word	0x00000000


	//----- nvinfo : EIATTR_FRAME_SIZE
	.align		4
.L_42:
        /*00cc*/ 	.byte	0x04, 0x11
        /*00ce*/ 	.short	(.L_44 - .L_43)
	.align		4
.L_43:
        /*00d0*/ 	.word	index@(_Z16k_computeMSELossPKfS0_Pfi)
        /*00d4*/ 	.word	0x00000000


	//----- nvinfo : EIATTR_REGCOUNT
	.align		4
.L_44:
        /*00d8*/ 	.byte	0x04, 0x2f
        /*00da*/ 	.short	(.L_46 - .L_45)
	.align		4
.L_45:
        /*00dc*/ 	.word	index@(_Z20k_computeMSEGradientPKfS0_Pfi)
        /*00e0*/ 	.word	0x00000010


	//----- nvinfo : EIATTR_FRAME_SIZE
	.align		4
.L_46:
        /*00e4*/ 	.byte	0x04, 0x11
        /*00e6*/ 	.short	(.L_48 - .L_47)
	.align		4
.L_47:
        /*00e8*/ 	.word	index@($__internal_0_$__cuda_sm3x_div_rn_noftz_f32_slowpath)
        /*00ec*/ 	.word	0x00000000


	//----- nvinfo : EIATTR_FRAME_SIZE
	.align		4
.L_48:
        /*00f0*/ 	.byte	0x04, 0x11
        /*00f2*/ 	.short	(.L_50 - .L_49)
	.align		4
.L_49:
        /*00f4*/ 	.word	index@(_Z20k_computeMSEGradientPKfS0_Pfi)
        /*00f8*/ 	.word	0x00000000


	//----- nvinfo : EIATTR_MIN_STACK_SIZE
	.align		4
.L_50:
        /*00fc*/ 	.byte	0x04, 0x12
        /*00fe*/ 	.short	(.L_52 - .L_51)
	.align		4
.L_51:
        /*0100*/ 	.word	index@(_Z20k_computeMSEGradientPKfS0_Pfi)
        /*0104*/ 	.word	0x00000000


	//----- nvinfo : EIATTR_MIN_STACK_SIZE
	.align		4
.L_52:
        /*0108*/ 	.byte	0x04, 0x12
        /*010a*/ 	.short	(.L_54 - .L_53)
	.align		4
.L_53:
        /*010c*/ 	.word	index@(_Z16k_computeMSELossPKfS0_Pfi)
        /*0110*/ 	.word	0x00000000


	//----- nvinfo : EIATTR_MIN_STACK_SIZE
	.align		4
.L_54:
        /*0114*/ 	.byte	0x04, 0x12
        /*0116*/ 	.short	(.L_56 - .L_55)
	.align		4
.L_55:
        /*0118*/ 	.word	index@(_Z14k_graphReadoutPKfPfii)
        /*011c*/ 	.word	0x00000000


	//----- nvinfo : EIATTR_MIN_STACK_SIZE
	.align		4
.L_56:
        /*0120*/ 	.byte	0x04, 0x12
        /*0122*/ 	.short	(.L_58 - .L_57)
	.align		4
.L_57:
        /*0124*/ 	.word	index@(_Z19k_aggregateMessagesPKfPKiS2_Pfii)
        /*0128*/ 	.word	0x00000000


	//----- nvinfo : EIATTR_MIN_STACK_SIZE
	.align		4
.L_58:
        /*012c*/ 	.byte	0x04, 0x12
        /*012e*/ 	.short	(.L_60 - .L_59)
	.align		4
.L_59:
        /*0130*/ 	.word	index@(_Z18k_computeInputGradPKfS0_S0_Pfiiib)
        /*0134*/ 	.word	0x00000000


	//----- nvinfo : EIATTR_MIN_STACK_SIZE
	.align		4
.L_60:
        /*0138*/ 	.byte	0x04, 0x12
        /*013a*/ 	.short	(.L_62 - .L_61)
	.align		4
.L_61:
        /*013c*/ 	.word	index@(_Z15k_backwardLayerPKfS0_S0_PfS1_S1_S1_iiibf)
        /*0140*/ 	.word	0x00000000


	//----- nvinfo : EIATTR_MIN_STACK_SIZE
	.align		4
.L_62:
        /*0144*/ 	.byte	0x04, 0x12
        /*0146*/ 	.short	(.L_64 - .L_63)
	.align		4
.L_63:
        /*0148*/ 	.word	index@(_Z14k_forwardLayerPKfS0_S0_PfS1_iiib)
        /*014c*/ 	.word	0x00000000
.L_64:


//--------------------- .nv.compat                --------------------------
	.section	.nv.compat,"",@"SHT_CUDA_COMPAT_INFO"
	.align	4
        /*0000*/ 	.byte	0x02, 0x09, 0x00, 0x00, 0x02, 0x02, 0x01, 0x00, 0x02, 0x05, 0x05, 0x00, 0x03, 0x07, 0x01, 0x01
        /*0010*/ 	.byte	0x02, 0x03, 0x00, 0x00, 0x02, 0x06, 0x01, 0x00, 0x04, 0x0b, 0x08, 0x00, 0x01, 0x00, 0x00, 0x00
        /*0020*/ 	.byte	0x00, 0x00, 0x00, 0x00


//--------------------- .nv.info._Z20k_computeMSEGradientPKfS0_Pfi --------------------------
	.section	.nv.info._Z20k_computeMSEGradientPKfS0_Pfi,"",@"SHT_CUDA_INFO"
	.sectionflags	@""
	.align	4


	//----- nvinfo : EIATTR_CUDA_API_VERSION
	.align		4
        /*0000*/ 	.byte	0x04, 0x37
        /*0002*/ 	.short	(.L_66 - .L_65)
.L_65:
        /*0004*/ 	.word	0x00000082


	//----- nvinfo : EIATTR_KPARAM_INFO
	.align		4
.L_66:
        /*0008*/ 	.byte	0x04, 0x17
        /*000a*/ 	.short	(.L_68 - .L_67)
.L_67:
        /*000c*/ 	.word	0x00000000
        /*0010*/ 	.short	0x0003
        /*0012*/ 	.short	0x0018
        /*0014*/ 	.byte	0x00, 0xf0, 0x11, 0x00


	//----- nvinfo : EIATTR_KPARAM_INFO
	.align		4
.L_68:
        /*0018*/ 	.byte	0x04, 0x17
        /*001a*/ 	.short	(.L_70 - .L_69)
.L_69:
        /*001c*/ 	.word	0x00000000
        /*0020*/ 	.short	0x0002
        /*0022*/ 	.short	0x0010
        /*0024*/ 	.byte	0x00, 0xf5, 0x21, 0x00


	//----- nvinfo : EIATTR_KPARAM_INFO
	.align		4
.L_70:
        /*0028*/ 	.byte	0x04, 0x17
        /*002a*/ 	.short	(.L_72 - .L_71)
.L_71:
        /*002c*/ 	.word	0x00000000
        /*0030*/ 	.short	0x0001
        /*0032*/ 	.short	0x0008
        /*0034*/ 	.byte	0x00, 0xf5, 0x21, 0x00


	//----- nvinfo : EIATTR_KPARAM_INFO
	.align		4
.L_72:
        /*0038*/ 	.byte	0x04, 0x17
        /*003a*/ 	.short	(.L_74 - .L_73)
.L_73:
        /*003c*/ 	.word	0x00000000
        /*0040*/ 	.short	0x0000
        /*0042*/ 	.short	0x0000
        /*0044*/ 	.byte	0x00, 0xf5, 0x21, 0x00


	//----- nvinfo : EIATTR_SPARSE_MMA_MASK
	.align		4
.L_74:
        /*0048*/ 	.byte	0x03, 0x50
        /*004a*/ 	.short	0x0000


	//----- nvinfo : EIATTR_MAXREG_COUNT
	.align		4
        /*004c*/ 	.byte	0x03, 0x1b
        /*004e*/ 	.short	0x00ff


	//----- nvinfo : EIATTR_MERCURY_ISA_VERSION
	.align		4
        /*0050*/ 	.byte	0x03, 0x5f
        /*0052*/ 	.short	0x0101


	//----- nvinfo : EIATTR_VRC_CTA_INIT_COUNT
	.align		4
        /*0054*/ 	.byte	0x02, 0x4a
	.zero		1
	.zero		1


	//----- nvinfo : EIATTR_EXIT_INSTR_OFFSETS
	.align		4
        /*0058*/ 	.byte	0x04, 0x1c
        /*005a*/ 	.short	(.L_76 - .L_75)


	//   ....[0]....
.L_75:
        /*005c*/ 	.word	0x00000070


	//   ....[1]....
        /*0060*/ 	.word	0x00000220


	//----- nvinfo : EIATTR_CRS_STACK_SIZE
	.align		4
.L_76:
        /*0064*/ 	.byte	0x04, 0x1e
        /*0066*/ 	.short	(.L_78 - .L_77)
.L_77:
        /*0068*/ 	.word	0x00000000


	//----- nvinfo : EIATTR_CBANK_PARAM_SIZE
	.align		4
.L_78:
        /*006c*/ 	.byte	0x03, 0x19
        /*006e*/ 	.short	0x001c


	//----- nvinfo : EIATTR_PARAM_CBANK
	.align		4
        /*0070*/ 	.byte	0x04, 0x0a
        /*0072*/ 	.short	(.L_80 - .L_79)
	.align		4
.L_79:
        /*0074*/ 	.word	index@(.nv.constant0._Z20k_computeMSEGradientPKfS0_Pfi)
        /*0078*/ 	.short	0x0380
        /*007a*/ 	.short	0x001c


	//----- nvinfo : EIATTR_SW_WAR
	.align		4
.L_80:
        /*007c*/ 	.byte	0x04, 0x36
        /*007e*/ 	.short	(.L_82 - .L_81)
.L_81:
        /*0080*/ 	.word	0x00000008
.L_82:


//--------------------- .nv.info._Z16k_computeMSELossPKfS0_Pfi --------------------------
	.section	.nv.info._Z16k_computeMSELossPKfS0_Pfi,"",@"SHT_CUDA_INFO"
	.sectionflags	@""
	.align	4


	//----- nvinfo : EIATTR_CUDA_API_VERSION
	.align		4
        /*0000*/ 	.byte	0x04, 0x37
        /*0002*/ 	.short	(.L_84 - .L_83)
.L_83:
        /*0004*/ 	.word	0x00000082


	//----- nvinfo : EIATTR_KPARAM_INFO
	.align		4
.L_84:
        /*0008*/ 	.byte	0x04, 0x17
        /*000a*/ 	.short	(.L_86 - .L_85)
.L_85:
        /*000c*/ 	.word	0x00000000
        /*0010*/ 	.short	0x0003
        /*0012*/ 	.short	0x0018
        /*0014*/ 	.byte	0x00, 0xf0, 0x11, 0x00


	//----- nvinfo : EIATTR_KPARAM_INFO
	.align		4
.L_86:
        /*0018*/ 	.byte	0x04, 0x17
        /*001a*/ 	.short	(.L_88 - .L_87)
.L_87:
        /*001c*/ 	.word	0x00000000
        /*0020*/ 	.short	0x0002
        /*0022*/ 	.short	0x0010
        /*0024*/ 	.byte	0x00, 0xf5, 0x21, 0x00


	//----- nvinfo : EIATTR_KPARAM_INFO
	.align		4
.L_88:
        /*0028*/ 	.byte	0x04, 0x17
        /*002a*/ 	.short	(.L_90 - .L_89)
.L_89:
        /*002c*/ 	.word	0x00000000
        /*0030*/ 	.short	0x0001
        /*0032*/ 	.short	0x0008
        /*0034*/ 	.byte	0x00, 0xf5, 0x21, 0x00


	//----- nvinfo : EIATTR_KPARAM_INFO
	.align		4
.L_90:
        /*0038*/ 	.byte	0x04, 0x17
        /*003a*/ 	.short	(.L_92 - .L_91)
.L_91:
        /*003c*/ 	.word	0x00000000
        /*0040*/ 	.short	0x0000
        /*0042*/ 	.short	0x0000
        /*0044*/ 	.byte	0x00, 0xf5, 0x21, 0x00


	//----- nvinfo : EIATTR_SPARSE_MMA_MASK
	.align		4
.L_92:
        /*0048*/ 	.byte	0x03, 0x50
        /*004a*/ 	.short	0x0000


	//----- nvinfo : EIATTR_MAXREG_COUNT
	.align		4
        /*004c*/ 	.byte	0x03, 0x1b
        /*004e*/ 	.short	0x00ff


	//----- nvinfo : EIATTR_NUM_BARRIERS
	.align		4
        /*0050*/ 	.byte	0x02, 0x4c
        /*0052*/ 	.byte	0x01
	.zero		1


	//----- nvinfo : EIATTR_MERCURY_ISA_VERSION
	.align		4
        /*0054*/ 	.byte	0x03, 0x5f
        /*0056*/ 	.short	0x0101


	//----- nvinfo : EIATTR_VRC_CTA_INIT_COUNT
	.align		4
        /*0058*/ 	.byte	0x02, 0x4a
	.zero		1
	.zero		1


	//----- nvinfo : EIATTR_EXIT_INSTR_OFFSETS
	.align		4
        /*005c*/ 	.byte	0x04, 0x1c
        /*005e*/ 	.short	(.L_94 - .L_93)


	//   ....[0]....
.L_93:
        /*0060*/ 	.word	0x00000250


	//   ....[1]....
        /*0064*/ 	.word	0x00000380


	//----- nvinfo : EIATTR_CRS_STACK_SIZE
	.align		4
.L_94:
        /*0068*/ 	.byte	0x04, 0x1e
        /*006a*/ 	.short	(.L_96 - .L_95)
.L_95:
        /*006c*/ 	.word	0x00000000


	//----- nvinfo : EIATTR_CBANK_PARAM_SIZE
	.align		4
.L_96:
        /*0070*/ 	.byte	0x03, 0x19
        /*0072*/ 	.short	0x001c


	//----- nvinfo : EIATTR_PARAM_CBANK
	.align		4
        /*0074*/ 	.byte	0x04, 0x0a
        /*0076*/ 	.short	(.L_98 - .L_97)
	.align		4
.L_97:
        /*0078*/ 	.word	index@(.nv.constant0._Z16k_computeMSELossPKfS0_Pfi)
        /*007c*/ 	.short	0x0380
        /*007e*/ 	.short	0x001c


	//----- nvinfo : EIATTR_SW_WAR
	.align		4
.L_98:
        /*0080*/ 	.byte	0x04, 0x36
        /*0082*/ 	.short	(.L_100 - .L_99)
.L_99:
        /*0084*/ 	.word	0x00000008
.L_100:


//--------------------- .nv.info._Z14k_graphReadoutPKfPfii --------------------------
	.section	.nv.info._Z14k_graphReadoutPKfPfii,"",@"SHT_CUDA_INFO"
	.sectionflags	@""
	.align	4


	//----- nvinfo : EIATTR_CUDA_API_VERSION
	.align		4
        /*0000*/ 	.byte	0x04, 0x37
        /*0002*/ 	.short	(.L_102 - .L_101)
.L_101:
        /*0004*/ 	.word	0x00000082


	//----- nvinfo : EIATTR_KPARAM_INFO
	.align		4
.L_102:
        /*0008*/ 	.byte	0x04, 0x17
        /*000a*/ 	.short	(.L_104 - .L_103)
.L_103:
        /*000c*/ 	.word	0x00000000
        /*0010*/ 	.short	0x0003
        /*0012*/ 	.short	0x0014
        /*0014*/ 	.byte	0x00, 0xf0, 0x11, 0x00


	//----- nvinfo : EIATTR_KPARAM_INFO
	.align		4
.L_104:
        /*0018*/ 	.byte	0x04, 0x17
        /*001a*/ 	.short	(.L_106 - .L_105)
.L_105:
        /*001c*/ 	.word	0x00000000
        /*0020*/ 	.short	0x0002
        /*0022*/ 	.short	0x0010
        /*0024*/ 	.byte	0x00, 0xf0, 0x11, 0x00


	//----- nvinfo : EIATTR_KPARAM_INFO
	.align		4
.L_106:
        /*0028*/ 	.byte	0x04, 0x17
        /*002a*/ 	.short	(.L_108 - .L_107)
.L_107:
        /*002c*/ 	.word	0x00000000
        /*0030*/ 	.short	0x0001
        /*0032*/ 	.short	0x0008
        /*0034*/ 	.byte	0x00, 0xf5, 0x21, 0x00


	//----- nvinfo : EIATTR_KPARAM_INFO
	.align		4
.L_108:
        /*0038*/ 	.byte	0x04, 0x17
        /*003a*/ 	.short	(.L_110 - .L_109)
.L_109:
        /*003c*/ 	.word	0x00000000
        /*0040*/ 	.short	0x0000
        /*0042*/ 	.short	0x0000
        /*0044*/ 	.byte	0x00, 0xf5, 0x21, 0x00


	//----- nvinfo : EIATTR_SPARSE_MMA_MASK
	.align		4
.L_110:
        /*0048*/ 	.byte	0x03, 0x50
        /*004a*/ 	.short	0x0000


	//----- nvinfo : EIATTR_MAXREG_COUNT
	.align		4
        /*004c*/ 	.byte	0x03, 0x1b
        /*004e*/ 	.short	0x00ff


	//----- nvinfo : EIATTR_MERCURY_ISA_VERSION
	.align		4
        /*0050*/ 	.byte	0x03, 0x5f
        /*0052*/ 	.short	0x0101


	//----- nvinfo : EIATTR_VRC_CTA_INIT_COUNT
	.align		4
        /*0054*/ 	.byte	0x02, 0x4a
	.zero		1
	.zero		1


	//----- nvinfo : EIATTR_EXIT_INSTR_OFFSETS
	.align		4
        /*0058*/ 	.byte	0x04, 0x1c
        /*005a*/ 	.short	(.L_112 - .L_111)


	//   ....[0]....
.L_111:
        /*005c*/ 	.word	0x00000070


	//   ....[1]....
        /*0060*/ 	.word	0x000009d0


	//----- nvinfo : EIATTR_CRS_STACK_SIZE
	.align		4
.L_112:
        /*0064*/ 	.byte	0x04, 0x1e
        /*0066*/ 	.short	(.L_114 - .L_113)
.L_113:
        /*0068*/ 	.word	0x00000000


	//----- nvinfo : EIATTR_CBANK_PARAM_SIZE
	.align		4
.L_114:
        /*006c*/ 	.byte	0x03, 0x19
        /*006e*/ 	.short	0x0018


	//----- nvinfo : EIATTR_PARAM_CBANK
	.align		4
        /*0070*/ 	.byte	0x04, 0x0a
        /*0072*/ 	.short	(.L_116 - .L_115)
	.align		4
.L_115:
        /*0074*/ 	.word	index@(.nv.constant0._Z14k_graphReadoutPKfPfii)
        /*0078*/ 	.short	0x0380
        /*007a*/ 	.short	0x0018


	//----- nvinfo : EIATTR_SW_WAR
	.align		4
.L_116:
        /*007c*/ 	.byte	0x04, 0x36
        /*007e*/ 	.short	(.L_118 - .L_117)
.L_117:
        /*0080*/ 	.word	0x00000008
.L_118:


//--------------------- .nv.info._Z19k_aggregateMessagesPKfPKiS2_Pfii --------------------------
	.section	.nv.info._Z19k_aggregateMessagesPKfPKiS2_Pfii,"",@"SHT_CUDA_INFO"
	.sectionflags	@""
	.align	4


	//----- nvinfo : EIATTR_CUDA_API_VERSION
	.align		4
        /*0000*/ 	.byte	0x04, 0x37
        /*0002*/ 	.short	(.L_120 - .L_119)
.L_119:
        /*0004*/ 	.word	0x00000082


	//----- nvinfo : EIATTR_KPARAM_INFO
	.align		4
.L_120:
        /*0008*/ 	.byte	0x04, 0x17
        /*000a*/ 	.short	(.L_122 - .L_121)
.L_121:
        /*000c*/ 	.word	0x00000000
        /*0010*/ 	.short	0x0005
        /*0012*/ 	.short	0x0024
        /*0014*/ 	.byte	0x00, 0xf0, 0x11, 0x00


	//----- nvinfo : EIATTR_KPARAM_INFO
	.align		4
.L_122:
        /*0018*/ 	.byte	0x04, 0x17
        /*001a*/ 	.short	(.L_124 - .L_123)
.L_123:
        /*001c*/ 	.word	0x00000000
        /*0020*/ 	.short	0x0004
        /*0022*/ 	.short	0x0020
        /*0024*/ 	.byte	0x00, 0xf0, 0x11, 0x00


	//----- nvinfo : EIATTR_KPARAM_INFO
	.align		4
.L_124:
        /*0028*/ 	.byte	0x04, 0x17
        /*002a*/ 	.short	(.L_126 - .L_125)
.L_125:
        /*002c*/ 	.word	0x00000000
        /*0030*/ 	.short	0x0003
        /*0032*/ 	.short	0x0018
        /*0034*/ 	.byte	0x00, 0xf5, 0x21, 0x00


	//----- nvinfo : EIATTR_KPARAM_INFO
	.align		4
.L_126:
        /*0038*/ 	.byte	0x04, 0x17
        /*003a*/ 	.short	(.L_128 - .L_127)
.L_127:
        /*003c*/ 	.word	0x00000000
        /*0040*/ 	.short	0x0002
        /*0042*/ 	.short	0x0010
        /*0044*/ 	.byte	0x00, 0xf5, 0x21, 0x00


	//----- nvinfo : EIATTR_KPARAM_INFO
	.align		4
.L_128:
        /*0048*/ 	.byte	0x04, 0x17
        /*004a*/ 	.short	(.L_130 - .L_129)
.L_129:
        /*004c*/ 	.word	0x00000000
        /*0050*/ 	.short	0x0001
        /*0052*/ 	.short	0x0008
        /*0054*/ 	.byte	0x00, 0xf5, 0x21, 0x00


	//----- nvinfo : EIATTR_KPARAM_INFO
	.align		4
.L_130:
        /*0058*/ 	.byte	0x04, 0x17
        /*005a*/ 	.short	(.L_132 - .L_131)
.L_131:
        /*005c*/ 	.word	0x00000000
        /*0060*/ 	.short	0x0000
        /*0062*/ 	.short	0x0000
        /*0064*/ 	.byte	0x00, 0xf5, 0x21, 0x00


	//----- nvinfo : EIATTR_SPARSE_MMA_MASK
	.align		4
.L_132:
        /*0068*/ 	.byte	0x03, 0x50
        /*006a*/ 	.short	0x0000


	//----- nvinfo : EIATTR_MAXREG_COUNT
	.align		4
        /*006c*/ 	.byte	0x03, 0x1b
        /*006e*/ 	.short	0x00ff


	//----- nvinfo : EIATTR_MERCURY_ISA_VERSION
	.align		4
        /*0070*/ 	.byte	0x03, 0x5f
        /*0072*/ 	.short	0x0101


	//----- nvinfo : EIATTR_VRC_CTA_INIT_COUNT
	.align		4
        /*0074*/ 	.byte	0x02, 0x4a
	.zero		1
	.zero		1


	//----- nvinfo : EIATTR_EXIT_INSTR_OFFSETS
	.align		4
        /*0078*/ 	.byte	0x04, 0x1c
        /*007a*/ 	.short	(.L_134 - .L_133)


	//   ....[0]....
.L_133:
        /*007c*/ 	.word	0x00000060


	//   ....[1]....
        /*0080*/ 	.word	0x00000a60


	//   ....[2]....
        /*0084*/ 	.word	0x00000ab0


	//----- nvinfo : EIATTR_CRS_STACK_SIZE
	.align		4
.L_134:
        /*0088*/ 	.byte	0x04, 0x1e
        /*008a*/ 	.short	(.L_136 - .L_135)
.L_135:
        /*008c*/ 	.word	0x00000000


	//----- nvinfo : EIATTR_CBANK_PARAM_SIZE
	.align		4
.L_136:
        /*0090*/ 	.byte	0x03, 0x19
        /*0092*/ 	.short	0x0028


	//----- nvinfo : EIATTR_PARAM_CBANK
	.align		4
        /*0094*/ 	.byte	0x04, 0x0a
        /*0096*/ 	.short	(.L_138 - .L_137)
	.align		4
.L_137:
        /*0098*/ 	.word	index@(.nv.constant0._Z19k_aggregateMessagesPKfPKiS2_Pfii)
        /*009c*/ 	.short	0x0380
        /*009e*/ 	.short	0x0028


	//----- nvinfo : EIATTR_SW_WAR
	.align		4
.L_138:
        /*00a0*/ 	.byte	0x04, 0x36
        /*00a2*/ 	.short	(.L_140 - .L_139)
.L_139:
        /*00a4*/ 	.word	0x00000008
.L_140:


//--------------------- .nv.info._Z18k_computeInputGradPKfS0_S0_Pfiiib --------------------------
	.section	.nv.info._Z18k_computeInputGradPKfS0_S0_Pfiiib,"",@"SHT_CUDA_INFO"
	.sectionflags	@""
	.align	4


	//----- nvinfo : EIATTR_CUDA_API_VERSION
	.align		4
        /*0000*/ 	.byte	0x04, 0x37
        /*0002*/ 	.short	(.L_142 - .L_141)
.L_141:
        /*0004*/ 	.word	0x00000082


	//----- nvinfo : EIATTR_KPARAM_INFO
	.align		4
.L_142:
        /*0008*/ 	.byte	0x04, 0x17
        /*000a*/ 	.short	(.L_144 - .L_143)
.L_143:
        /*000c*/ 	.word	0x00000000
        /*0010*/ 	.short	0x0007
        /*0012*/ 	.short	0x002c
        /*0014*/ 	.byte	0x00, 0xf0, 0x05, 0x00


	//----- nvinfo : EIATTR_KPARAM_INFO
	.align		4
.L_144:
        /*0018*/ 	.byte	0x04, 0x17
        /*001a*/ 	.short	(.L_146 - .L_145)
.L_145:
        /*001c*/ 	.word	0x00000000
        /*0020*/ 	.short	0x0006
        /*0022*/ 	.short	0x0028
        /*0024*/ 	.byte	0x00, 0xf0, 0x11, 0x00


	//----- nvinfo : EIATTR_KPARAM_INFO
	.align		4
.L_146:
        /*0028*/ 	.byte	0x04, 0x17
        /*002a*/ 	.short	(.L_148 - .L_147)
.L_147:
        /*002c*/ 	.word	0x00000000
        /*0030*/ 	.short	0x0005
        /*0032*/ 	.short	0x0024
        /*0034*/ 	.byte	0x00, 0xf0, 0x11, 0x00


	//----- nvinfo : EIATTR_KPARAM_INFO
	.align		4
.L_148:
        /*0038*/ 	.byte	0x04, 0x17
        /*003a*/ 	.short	(.L_150 - .L_149)
.L_149:
        /*003c*/ 	.word	0x00000000
        /*0040*/ 	.short	0x0004
        /*0042*/ 	.short	0x0020
        /*0044*/ 	.byte	0x00, 0xf0, 0x11, 0x00


	//----- nvinfo : EIATTR_KPARAM_INFO
	.align		4
.L_150:
        /*0048*/ 	.byte	0x04, 0x17
        /*004a*/ 	.short	(.L_152 - .L_151)
.L_151:
        /*004c*/ 	.word	0x00000000
        /*0050*/ 	.short	0x0003
        /*0052*/ 	.short	0x0018
        /*0054*/ 	.byte	0x00, 0xf5, 0x21, 0x00


	//----- nvinfo : EIATTR_KPARAM_INFO
	.align		4
.L_152:
        /*0058*/ 	.byte	0x04, 0x17
        /*005a*/ 	.short	(.L_154 - .L_153)
.L_153:
        /*005c*/ 	.word	0x00000000
        /*0060*/ 	.short	0x0002
        /*0062*/ 	.short	0x0010
        /*0064*/ 	.byte	0x00, 0xf5, 0x21, 0x00


	//----- nvinfo : EIATTR_KPARAM_INFO
	.align		4
.L_154:
        /*0068*/ 	.byte	0x04, 0x17
        /*006a*/ 	.short	(.L_156 - .L_155)
.L_155:
        /*006c*/ 	.word	0x00000000
        /*0070*/ 	.short	0x0001
        /*0072*/ 	.short	0x0008
        /*0074*/ 	.byte	0x00, 0xf5, 0x21, 0x00


	//----- nvinfo : EIATTR_KPARAM_INFO
	.align		4
.L_156:
        /*0078*/ 	.byte	0x04, 0x17
        /*007a*/ 	.short	(.L_158 - .L_157)
.L_157:
        /*007c*/ 	.word	0x00000000
        /*0080*/ 	.short	0x0000
        /*0082*/ 	.short	0x0000
        /*0084*/ 	.byte	0x00, 0xf5, 0x21, 0x00


	//----- nvinfo : EIATTR_SPARSE_MMA_MASK
	.align		4
.L_158:
        /*0088*/ 	.byte	0x03, 0x50
        /*008a*/ 	.short	0x0000


	//----- nvinfo : EIATTR_MAXREG_COUNT
	.align		4
        /*008c*/ 	.byte	0x03, 0x1b
        /*008e*/ 	.short	0x00ff


	//----- nvinfo : EIATTR_MERCURY_ISA_VERSION
	.align		4
        /*0090*/ 	.byte	0x03, 0x5f
        /*0092*/ 	.short	0x0101


	//----- nvinfo : EIATTR_VRC_CTA_INIT_COUNT
	.align		4
        /*0094*/ 	.byte	0x02, 0x4a
	.zero		1
	.zero		1


	//----- nvinfo : EIATTR_EXIT_INSTR_OFFSETS
	.align		4
        /*0098*/ 	.byte	0x04, 0x1c
        /*009a*/ 	.short	(.L_160 - .L_159)


	//   ....[0]....
.L_159:
        /*009c*/ 	.word	0x00000070


	//   ....[1]....
        /*00a0*/ 	.word	0x00004f40


	//----- nvinfo : EIATTR_INDIRECT_BRANCH_TARGETS
	.align		4
.L_160:
        /*00a4*/ 	.byte	0x04, 0x34
        /*00a6*/ 	.short	(.L_162 - .L_161)


	//   ....[0]....
.L_161:
        /*00a8*/ 	.word	.L_x_163@srel
        /*00ac*/ 	.short	0x0
        /*00ae*/ 	.short	0x0
        /*00b0*/ 	.word	0x3
        /*00b4*/ 	.word	.L_x_164@srel
        /*00b8*/ 	.word	.L_x_165@srel
        /*00bc*/ 	.word	.L_x_166@srel


	//   ....[1]....
        /*00c0*/ 	.word	.L_x_167@srel
        /*00c4*/ 	.short	0x0
        /*00c6*/ 	.short	0x0
        /*00c8*/ 	.word	0x3
        /*00cc*/ 	.word	.L_x_168@srel
        /*00d0*/ 	.word	.L_x_169@srel
        /*00d4*/ 	.word	.L_x_166@srel


	//----- nvinfo : EIATTR_CRS_STACK_SIZE
	.align		4
.L_162:
        /*00d8*/ 	.byte	0x04, 0x1e
        /*00da*/ 	.short	(.L_164 - .L_163)
.L_163:
        /*00dc*/ 	.word	0x00000000


	//----- nvinfo : EIATTR_CBANK_PARAM_SIZE
	.align		4
.L_164:
        /*00e0*/ 	.byte	0x03, 0x19
        /*00e2*/ 	.short	0x002d


	//----- nvinfo : EIATTR_PARAM_CBANK
	.align		4
        /*00e4*/ 	.byte	0x04, 0x0a
        /*00e6*/ 	.short	(.L_166 - .L_165)
	.align		4
.L_165:
        /*00e8*/ 	.word	index@(.nv.constant0._Z18k_computeInputGradPKfS0_S0_Pfiiib)
        /*00ec*/ 	.short	0x0380
        /*00ee*/ 	.short	0x002d


	//----- nvinfo : EIATTR_SW_WAR
	.align		4
.L_166:
        /*00f0*/ 	.byte	0x04, 0x36
        /*00f2*/ 	.short	(.L_168 - .L_167)
.L_167:
        /*00f4*/ 	.word	0x00000008
.L_168:


//--------------------- .nv.info._Z15k_backwardLayerPKfS0_S0_PfS1_S1_S1_iiibf --------------------------
	.section	.nv.info._Z15k_backwardLayerPKfS0_S0_PfS1_S1_S1_iiibf,"",@"SHT_CUDA_INFO"
	.sectionflags	@""
	.align	4


	//----- nvinfo : EIATTR_CUDA_API_VERSION
	.align		4
        /*0000*/ 	.byte	0x04, 0x37
        /*0002*/ 	.short	(.L_170 - .L_169)
.L_169:
        /*0004*/ 	.word	0x00000082


	//----- nvinfo : EIATTR_KPARAM_INFO
	.align		4
.L_170:
        /*0008*/ 	.byte	0x04, 0x17
        /*000a*/ 	.short	(.L_172 - .L_171)
.L_171:
        /*000c*/ 	.word	0x00000000
        /*0010*/ 	.short	0x000b
        /*0012*/ 	.short	0x0048
        /*0014*/ 	.byte	0x00, 0xf0, 0x11, 0x00


	//----- nvinfo : EIATTR_KPARAM_INFO
	.align		4
.L_172:
        /*0018*/ 	.byte	0x04, 0x17
        /*001a*/ 	.short	(.L_174 - .L_173)
.L_173:
        /*001c*/ 	.word	0x00000000
        /*0020*/ 	.short	0x000a
        /*0022*/ 	.short	0x0044
        /*0024*/ 	.byte	0x00, 0xf0, 0x05, 0x00


	//----- nvinfo : EIATTR_KPARAM_INFO
	.align		4
.L_174:
        /*0028*/ 	.byte	0x04, 0x17
        /*002a*/ 	.short	(.L_176 - .L_175)
.L_175:
        /*002c*/ 	.word	0x00000000
        /*0030*/ 	.short	0x0009
        /*0032*/ 	.short	0x0040
        /*0034*/ 	.byte	0x00, 0xf0, 0x11, 0x00


	//----- nvinfo : EIATTR_KPARAM_INFO
	.align		4
.L_176:
        /*0038*/ 	.byte	0x04, 0x17
        /*003a*/ 	.short	(.L_178 - .L_177)
.L_177:
        /*003c*/ 	.word	0x00000000
        /*0040*/ 	.short	0x0008
        /*0042*/ 	.short	0x003c
        /*0044*/ 	.byte	0x00, 0xf0, 0x11, 0x00


	//----- nvinfo : EIATTR_KPARAM_INFO
	.align		4
.L_178:
        /*0048*/ 	.byte	0x04, 0x17
        /*004a*/ 	.short	(.L_180 - .L_179)
.L_179:
        /*004c*/ 	.word	0x00000000
        /*0050*/ 	.short	0x0007
        /*0052*/ 	.short	0x0038
        /*0054*/ 	.byte	0x00, 0xf0, 0x11, 0x00


	//----- nvinfo : EIATTR_KPARAM_INFO
	.align		4
.L_180:
        /*0058*/ 	.byte	0x04, 0x17
        /*005a*/ 	.short	(.L_182 - .L_181)
.L_181:
        /*005c*/ 	.word	0x00000000
        /*0060*/ 	.short	0x0006
        /*0062*/ 	.short	0x0030
        /*0064*/ 	.byte	0x00, 0xf5, 0x21, 0x00


	//----- nvinfo : EIATTR_KPARAM_INFO
	.align		4
.L_182:
        /*0068*/ 	.byte	0x04, 0x17
        /*006a*/ 	.short	(.L_184 - .L_183)
.L_183:
        /*006c*/ 	.word	0x00000000
        /*0070*/ 	.short	0x0005
        /*0072*/ 	.short	0x0028
        /*0074*/ 	.byte	0x00, 0xf5, 0x21, 0x00


	//----- nvinfo : EIATTR_KPARAM_INFO
	.align		4
.L_184:
        /*0078*/ 	.byte	0x04, 0x17
        /*007a*/ 	.short	(.L_186 - .L_185)
.L_185:
        /*007c*/ 	.word	0x00000000
        /*0080*/ 	.short	0x0004
        /*0082*/ 	.short	0x0020
        /*0084*/ 	.byte	0x00, 0xf5, 0x21, 0x00


	//----- nvinfo : EIATTR_KPARAM_INFO
	.align		4
.L_186:
        /*0088*/ 	.byte	0x04, 0x17
        /*008a*/ 	.short	(.L_188 - .L_187)
.L_187:
        /*008c*/ 	.word	0x00000000
        /*0090*/ 	.short	0x0003
        /*0092*/ 	.short	0x0018
        /*0094*/ 	.byte	0x00, 0xf5, 0x21, 0x00


	//----- nvinfo : EIATTR_KPARAM_INFO
	.align		4
.L_188:
        /*0098*/ 	.byte	0x04, 0x17
        /*009a*/ 	.short	(.L_190 - .L_189)
.L_189:
        /*009c*/ 	.word	0x00000000
        /*00a0*/ 	.short	0x0002
        /*00a2*/ 	.short	0x0010
        /*00a4*/ 	.byte	0x00, 0xf5, 0x21, 0x00


	//----- nvinfo : EIATTR_KPARAM_INFO
	.align		4
.L_190:
        /*00a8*/ 	.byte	0x04, 0x17
        /*00aa*/ 	.short	(.L_192 - .L_191)
.L_191:
        /*00ac*/ 	.word	0x00000000
        /*00b0*/ 	.short	0x0001
        /*00b2*/ 	.short	0x0008
        /*00b4*/ 	.byte	0x00, 0xf5, 0x21, 0x00


	//----- nvinfo : EIATTR_KPARAM_INFO
	.align		4
.L_192:
        /*00b8*/ 	.byte	0x04, 0x17
        /*00ba*/ 	.short	(.L_194 - .L_193)
.L_193:
        /*00bc*/ 	.word	0x00000000
        /*00c0*/ 	.short	0x0000
        /*00c2*/ 	.short	0x0000
        /*00c4*/ 	.byte	0x00, 0xf5, 0x21, 0x00


	//----- nvinfo : EIATTR_SPARSE_MMA_MASK
	.align		4
.L_194:
        /*00c8*/ 	.byte	0x03, 0x50
        /*00ca*/ 	.short	0x0000


	//----- nvinfo : EIATTR_MAXREG_COUNT
	.align		4
        /*00cc*/ 	.byte	0x03, 0x1b
        /*00ce*/ 	.short	0x00ff


	//----- nvinfo : EIATTR_MERCURY_ISA_VERSION
	.align		4
        /*00d0*/ 	.byte	0x03, 0x5f
        /*00d2*/ 	.short	0x0101


	//----- nvinfo : EIATTR_VRC_CTA_INIT_COUNT
	.align		4
        /*00d4*/ 	.byte	0x02, 0x4a
	.zero		1
	.zero		1


	//----- nvinfo : EIATTR_EXIT_INSTR_OFFSETS
	.align		4
        /*00d8*/ 	.byte	0x04, 0x1c
        /*00da*/ 	.short	(.L_196 - .L_195)


	//   ....[0]....
.L_195:
        /*00dc*/ 	.word	0x00000070


	//   ....[1]....
        /*00e0*/ 	.word	0x00001440


	//----- nvinfo : EIATTR_INDIRECT_BRANCH_TARGETS
	.align		4
.L_196:
        /*00e4*/ 	.byte	0x04, 0x34
        /*00e6*/ 	.short	(.L_198 - .L_197)


	//   ....[0]....
.L_197:
        /*00e8*/ 	.word	.L_x_171@srel
        /*00ec*/ 	.short	0x0
        /*00ee*/ 	.short	0x0
        /*00f0*/ 	.word	0x3
        /*00f4*/ 	.word	.L_x_172@srel
        /*00f8*/ 	.word	.L_x_173@srel
        /*00fc*/ 	.word	.L_x_129@srel


	//   ....[1]....
        /*0100*/ 	.word	.L_x_175@srel
        /*0104*/ 	.short	0x0
        /*0106*/ 	.short	0x0
        /*0108*/ 	.word	0x3
        /*010c*/ 	.word	.L_x_176@srel
        /*0110*/ 	.word	.L_x_177@srel
        /*0114*/ 	.word	.L_x_129@srel


	//----- nvinfo : EIATTR_CRS_STACK_SIZE
	.align		4
.L_198:
        /*0118*/ 	.byte	0x04, 0x1e
        /*011a*/ 	.short	(.L_200 - .L_199)
.L_199:
        /*011c*/ 	.word	0x00000000


	//----- nvinfo : EIATTR_CBANK_PARAM_SIZE
	.align		4
.L_200:
        /*0120*/ 	.byte	0x03, 0x19
        /*0122*/ 	.short	0x004c


	//----- nvinfo : EIATTR_PARAM_CBANK
	.align		4
        /*0124*/ 	.byte	0x04, 0x0a
        /*0126*/ 	.short	(.L_202 - .L_201)
	.align		4
.L_201:
        /*0128*/ 	.word	index@(.nv.constant0._Z15k_backwardLayerPKfS0_S0_PfS1_S1_S1_iiibf)
        /*012c*/ 	.short	0x0380
        /*012e*/ 	.short	0x004c


	//----- nvinfo : EIATTR_SW_WAR
	.align		4
.L_202:
        /*0130*/ 	.byte	0x04, 0x36
        /*0132*/ 	.short	(.L_204 - .L_203)
.L_203:
        /*0134*/ 	.word	0x00000008
.L_204:


//--------------------- .nv.info._Z14k_forwardLayerPKfS0_S0_PfS1_iiib --------------------------
	.section	.nv.info._Z14k_forwardLayerPKfS0_S0_PfS1_iiib,"",@"SHT_CUDA_INFO"
	.sectionflags	@""
	.align	4


	//----- nvinfo : EIATTR_CUDA_API_VERSION
	.align		4
        /*0000*/ 	.byte	0x04, 0x37
        /*0002*/ 	.short	(.L_206 - .L_205)
.L_205:
        /*0004*/ 	.word	0x00000082


	//----- nvinfo : EIATTR_KPARAM_INFO
	.align		4
.L_206:
        /*0008*/ 	.byte	0x04, 0x17
        /*000a*/ 	.short	(.L_208 - .L_207)
.L_207:
        /*000c*/ 	.word	0x00000000
        /*0010*/ 	.short	0x0008
        /*0012*/ 	.short	0x0034
        /*0014*/ 	.byte	0x00, 0xf0, 0x05, 0x00


	//----- nvinfo : EIATTR_KPARAM_INFO
	.align		4
.L_208:
        /*0018*/ 	.byte	0x04, 0x17
        /*001a*/ 	.short	(.L_210 - .L_209)
.L_209:
        /*001c*/ 	.word	0x00000000
        /*0020*/ 	.short	0x0007
        /*0022*/ 	.short	0x0030
        /*0024*/ 	.byte	0x00, 0xf0, 0x11, 0x00


	//----- nvinfo : EIATTR_KPARAM_INFO
	.align		4
.L_210:
        /*0028*/ 	.byte	0x04, 0x17
        /*002a*/ 	.short	(.L_212 - .L_211)
.L_211:
        /*002c*/ 	.word	0x00000000
        /*0030*/ 	.short	0x0006
        /*0032*/ 	.short	0x002c
        /*0034*/ 	.byte	0x00, 0xf0, 0x11, 0x00


	//----- nvinfo : EIATTR_KPARAM_INFO
	.align		4
.L_212:
        /*0038*/ 	.byte	0x04, 0x17
        /*003a*/ 	.short	(.L_214 - .L_213)
.L_213:
        /*003c*/ 	.word	0x00000000
        /*0040*/ 	.short	0x0005
        /*0042*/ 	.short	0x0028
        /*0044*/ 	.byte	0x00, 0xf0, 0x11, 0x00


	//----- nvinfo : EIATTR_KPARAM_INFO
	.align		4
.L_214:
        /*0048*/ 	.byte	0x04, 0x17
        /*004a*/ 	.short	(.L_216 - .L_215)
.L_215:
        /*004c*/ 	.word	0x00000000
        /*0050*/ 	.short	0x0004
        /*0052*/ 	.short	0x0020
        /*0054*/ 	.byte	0x00, 0xf5, 0x21, 0x00


	//----- nvinfo : EIATTR_KPARAM_INFO
	.align		4
.L_216:
        /*0058*/ 	.byte	0x04, 0x17
        /*005a*/ 	.short	(.L_218 - .L_217)
.L_217:
        /*005c*/ 	.word	0x00000000
        /*0060*/ 	.short	0x0003
        /*0062*/ 	.short	0x0018
        /*0064*/ 	.byte	0x00, 0xf5, 0x21, 0x00


	//----- nvinfo : EIATTR_KPARAM_INFO
	.align		4
.L_218:
        /*0068*/ 	.byte	0x04, 0x17
        /*006a*/ 	.short	(.L_220 - .L_219)
.L_219:
        /*006c*/ 	.word	0x00000000
        /*0070*/ 	.short	0x0002
        /*0072*/ 	.short	0x0010
        /*0074*/ 	.byte	0x00, 0xf5, 0x21, 0x00


	//----- nvinfo : EIATTR_KPARAM_INFO
	.align		4
.L_220:
        /*0078*/ 	.byte	0x04, 0x17
        /*007a*/ 	.short	(.L_222 - .L_221)
.L_221:
        /*007c*/ 	.word	0x00000000
        /*0080*/ 	.short	0x0001
        /*0082*/ 	.short	0x0008
        /*0084*/ 	.byte	0x00, 0xf5, 0x21, 0x00


	//----- nvinfo : EIATTR_KPARAM_INFO
	.align		4
.L_222:
        /*0088*/ 	.byte	0x04, 0x17
        /*008a*/ 	.short	(.L_224 - .L_223)
.L_223:
        /*008c*/ 	.word	0x00000000
        /*0090*/ 	.short	0x0000
        /*0092*/ 	.short	0x0000
        /*0094*/ 	.byte	0x00, 0xf5, 0x21, 0x00


	//----- nvinfo : EIATTR_SPARSE_MMA_MASK
	.align		4
.L_224:
        /*0098*/ 	.byte	0x03, 0x50
        /*009a*/ 	.short	0x0000


	//----- nvinfo : EIATTR_MAXREG_COUNT
	.align		4
        /*009c*/ 	.byte	0x03, 0x1b
        /*009e*/ 	.short	0x00ff


	//----- nvinfo : EIATTR_MERCURY_ISA_VERSION
	.align		4
        /*00a0*/ 	.byte	0x03, 0x5f
        /*00a2*/ 	.short	0x0101


	//----- nvinfo : EIATTR_VRC_CTA_INIT_COUNT
	.align		4
        /*00a4*/ 	.byte	0x02, 0x4a
	.zero		1
	.zero		1


	//----- nvinfo : EIATTR_EXIT_INSTR_OFFSETS
	.align		4
        /*00a8*/ 	.byte	0x04, 0x1c
        /*00aa*/ 	.short	(.L_226 - .L_225)


	//   ....[0]....
.L_225:
        /*00ac*/ 	.word	0x00000070


	//   ....[1]....
        /*00b0*/ 	.word	0x00000c90


	//   ....[2]....
        /*00b4*/ 	.word	0x000010d0


	//----- nvinfo : EIATTR_INDIRECT_BRANCH_TARGETS
	.align		4
.L_226:
        /*00b8*/ 	.byte	0x04, 0x34
        /*00ba*/ 	.short	(.L_228 - .L_227)


	//   ....[0]....
.L_227:
        /*00bc*/ 	.word	.L_x_179@srel
        /*00c0*/ 	.short	0x0
        /*00c2*/ 	.short	0x0
        /*00c4*/ 	.word	0x3
        /*00c8*/ 	.word	.L_x_180@srel
        /*00cc*/ 	.word	.L_x_181@srel
        /*00d0*/ 	.word	.L_x_154@srel


	//   ....[1]....
        /*00d4*/ 	.word	.L_x_183@srel
        /*00d8*/ 	.short	0x0
        /*00da*/ 	.short	0x0
        /*00dc*/ 	.word	0x3
        /*00e0*/ 	.word	.L_x_184@srel
        /*00e4*/ 	.word	.L_x_185@srel
        /*00e8*/ 	.word	.L_x_154@srel


	//----- nvinfo : EIATTR_CRS_STACK_SIZE
	.align		4
.L_228:
        /*00ec*/ 	.byte	0x04, 0x1e
        /*00ee*/ 	.short	(.L_230 - .L_229)
.L_229:
        /*00f0*/ 	.word	0x00000000


	//----- nvinfo : EIATTR_CBANK_PARAM_SIZE
	.align		4
.L_230:
        /*00f4*/ 	.byte	0x03, 0x19
        /*00f6*/ 	.short	0x0035


	//----- nvinfo : EIATTR_PARAM_CBANK
	.align		4
        /*00f8*/ 	.byte	0x04, 0x0a
        /*00fa*/ 	.short	(.L_232 - .L_231)
	.align		4
.L_231:
        /*00fc*/ 	.word	index@(.nv.constant0._Z14k_forwardLayerPKfS0_S0_PfS1_iiib)
        /*0100*/ 	.short	0x0380
        /*0102*/ 	.short	0x0035


	//----- nvinfo : EIATTR_SW_WAR
	.align		4
.L_232:
        /*0104*/ 	.byte	0x04, 0x36
        /*0106*/ 	.short	(.L_234 - .L_233)
.L_233:
        /*0108*/ 	.word	0x00000008
.L_234:


//--------------------- .nv.callgraph             --------------------------
	.section	.nv.callgraph,"",@"SHT_CUDA_CALLGRAPH"
	.align	4
	.sectionentsize	8
	.align		4
        /*0000*/ 	.word	0x00000000
	.align		4
        /*0004*/ 	.word	0xffffffff
	.align		4
        /*0008*/ 	.word	0x00000000
	.align		4
        /*000c*/ 	.word	0xfffffffe
	.align		4
        /*0010*/ 	.word	0x00000000
	.align		4
        /*0014*/ 	.word	0xfffffffd
	.align		4
        /*0018*/ 	.word	0x00000000
	.align		4
        /*001c*/ 	.word	0xfffffffc


//--------------------- .nv.constant4             --------------------------
	.section	.nv.constant4,"a",@progbits
	.align	8
	.align		8
.nv.constant4:
        /*0000*/ 	.dword	precalc_xorwow_matrix
	.align		8
        /*0008*/ 	.dword	precalc_xorwow_offset_matrix
	.align		8
        /*0010*/ 	.dword	mrg32k3aM1
	.align		8
        /*0018*/ 	.dword	mrg32k3aM2
	.align		8
        /*0020*/ 	.dword	mrg32k3aM1SubSeq
	.align		8
        /*0028*/ 	.dword	mrg32k3aM2SubSeq
	.align		8
        /*0030*/ 	.dword	mrg32k3aM1Seq
	.align		8
        /*0038*/ 	.dword	mrg32k3aM2Seq


//--------------------- .nv.constant3             --------------------------
	.section	.nv.constant3,"a",@progbits
	.align	8
.nv.constant3:
	.type		__cr_lgamma_table,@object
	.size		__cr_lgamma_table,(.L_8 - __cr_lgamma_table)
__cr_lgamma_table:
        /*0000*/ 	.byte	0x00, 0x00, 0x00, 0x00, 0x00, 0x00, 0x00, 0x00, 0x00, 0x00, 0x00, 0x00, 0x00, 0x00, 0x00, 0x00
        /*0010*/ 	.byte	0xef, 0x39, 0xfa, 0xfe, 0x42, 0x2e, 0xe6, 0x3f, 0x02, 0x20, 0x2a, 0xfa, 0x0b, 0xab, 0xfc, 0x3f
        /*0020*/ 	.byte	0xf9, 0x2c, 0x92, 0x7c, 0xa7, 0x6c, 0x09, 0x40, 0xc9, 0x79, 0x44, 0x3c, 0x64, 0x26, 0x13, 0x40
        /*0030*/ 	.byte	0xca, 0x01, 0xcf, 0x3a, 0x27, 0x51, 0x1a, 0x40, 0x30, 0xcc, 0x2d, 0xf3, 0xe1, 0x0c, 0x21, 0x40
        /*0040*/ 	.byte	0x0d, 0xb7, 0xfc, 0x82, 0x8e, 0x35, 0x25, 0x40
.L_8:


//--------------------- .nv.constant2._Z18k_computeInputGradPKfS0_S0_Pfiiib --------------------------
	.section	.nv.constant2._Z18k_computeInputGradPKfS0_S0_Pfiiib,"a",@progbits
	.sectionflags	@""
	.align	4
.nv.constant2._Z18k_computeInputGradPKfS0_S0_Pfiiib:
        /*0000*/ 	.byte	0x40, 0x0d, 0x00, 0x00, 0xa0, 0x01, 0x00, 0x00, 0xa0, 0x36, 0x00, 0x00, 0x70, 0x29, 0x00, 0x00
        /*0010*/ 	.byte	0x10, 0x18, 0x00, 0x00, 0xa0, 0x36, 0x00, 0x00


//--------------------- .nv.constant2._Z15k_backwardLayerPKfS0_S0_PfS1_S1_S1_iiibf --------------------------
	.section	.nv.constant2._Z15k_backwardLayerPKfS0_S0_PfS1_S1_S1_iiibf,"a",@progbits
	.sectionflags	@""
	.align	4
.nv.constant2._Z15k_backwardLayerPKfS0_S0_PfS1_S1_S1_iiibf:
        /*0000*/ 	.byte	0x40, 0x04, 0x00, 0x00, 0x10, 0x04, 0x00, 0x00, 0xa0, 0x07, 0x00, 0x00, 0x90, 0x06, 0x00, 0x00
        /*0010*/ 	.byte	0xc0, 0x04, 0x00, 0x00, 0xa0, 0x07, 0x00, 0x00


//--------------------- .nv.constant2._Z14k_forwardLayerPKfS0_S0_PfS1_iiib --------------------------
	.section	.nv.constant2._Z14k_forwardLayerPKfS0_S0_PfS1_iiib,"a",@progbits
	.sectionflags	@""
	.align	4
.nv.constant2._Z14k_forwardLayerPKfS0_S0_PfS1_iiib:
        /*0000*/ 	.byte	0x50, 0x0d, 0x00, 0x00, 0x20, 0x0d, 0x00, 0x00, 0xa0, 0x10, 0x00, 0x00, 0x80, 0x0f, 0x00, 0x00
        /*0010*/ 	.byte	0xd0, 0x0d, 0x00, 0x00, 0xa0, 0x10, 0x00, 0x00


//--------------------- .text._Z20k_computeMSEGradientPKfS0_Pfi --------------------------
	.section	.text._Z20k_computeMSEGradientPKfS0_Pfi,"ax",@progbits
	.align	128
        .global         _Z20k_computeMSEGradientPKfS0_Pfi
        .type           _Z20k_computeMSEGradientPKfS0_Pfi,@function
        .size           _Z20k_computeMSEGradientPKfS0_Pfi,(.L_x_187 - _Z20k_computeMSEGradientPKfS0_Pfi)
        .other          _Z20k_computeMSEGradientPKfS0_Pfi,@"STO_CUDA_ENTRY STV_DEFAULT"
_Z20k_computeMSEGradientPKfS0_Pfi:
.text._Z20k_computeMSEGradientPKfS0_Pfi:
[----:B------:R-:W-:Y:S01]  /*0000*/  LDC R1, c[0x0][0x37c] ;  /* 0x0000df00ff017b82 */ /* 0x000fe20000000800 */
[----:B------:R-:W0:Y:S07]  /*0010*/  S2R R3, SR_TID.X ;  /* 0x0000000000037919 */ /* 0x000e2e0000002100 */
[----:B------:R-:W0:Y:S01]  /*0020*/  S2UR UR4, SR_CTAID.X ;  /* 0x00000000000479c3 */ /* 0x000e220000002500 */
[----:B------:R-:W1:Y:S07]  /*0030*/  LDCU UR6, c[0x0][0x398] ;  /* 0x00007300ff0677ac */ /* 0x000e6e0008000800 */
[----:B------:R-:W0:Y:S02]  /*0040*/  LDC R2, c[0x0][0x360] ;  /* 0x0000d800ff027b82 */ /* 0x000e240000000800 */
[----:B0-----:R-:W-:-:S05]  /*0050*/  IMAD R2, R2, UR4, R3 ;  /* 0x0000000402027c24 */ /* 0x001fca000f8e0203 */
[----:B-1----:R-:W-:-:S13]  /*0060*/  ISETP.GE.AND P0, PT, R2, UR6, PT ;  /* 0x0000000602007c0c */ /* 0x002fda000bf06270 */
[----:B------:R-:W-:Y:S05]  /*0070*/  @P0 EXIT ;  /* 0x000000000000094d */ /* 0x000fea0003800000 */
[----:B------:R-:W0:Y:S01]  /*0080*/  LDC.64 R4, c[0x0][0x380] ;  /* 0x0000e000ff047b82 */ /* 0x000e220000000a00 */
[----:B------:R-:W1:Y:S07]  /*0090*/  LDCU.64 UR4, c[0x0][0x358] ;  /* 0x00006b00ff0477ac */ /* 0x000e6e0008000a00 */
[----:B------:R-:W2:Y:S01]  /*00a0*/  LDC.64 R6, c[0x0][0x388] ;  /* 0x0000e200ff067b82 */ /* 0x000ea20000000a00 */
[----:B0-----:R-:W-:-:S06]  /*00b0*/  IMAD.WIDE R4, R2, 0x4, R4 ;  /* 0x0000000402047825 */ /* 0x001fcc00078e0204 */
[----:B-1----:R-:W3:Y:S01]  /*00c0*/  LDG.E.CONSTANT R4, desc[UR4][R4.64] ;  /* 0x0000000404047981 */ /* 0x002ee2000c1e9900 */
[----:B--2---:R-:W-:-:S06]  /*00d0*/  IMAD.WIDE R6, R2, 0x4, R6 ;  /* 0x0000000402067825 */ /* 0x004fcc00078e0206 */
[----:B------:R-:W3:Y:S01]  /*00e0*/  LDG.E.CONSTANT R7, desc[UR4][R6.64] ;  /* 0x0000000406077981 */ /* 0x000ee2000c1e9900 */
[----:B------:R-:W-:-:S04]  /*00f0*/  I2FP.F32.S32 R3, UR6 ;  /* 0x0000000600037c45 */ /* 0x000fc80008201400 */
[----:B------:R-:W0:Y:S01]  /*0100*/  MUFU.RCP R8, R3 ;  /* 0x0000000300087308 */ /* 0x000e220000001000 */
[----:B------:R-:W-:Y:S01]  /*0110*/  BSSY.RECONVERGENT B0, `(.L_x_0) ;  /* 0x000000d000007945 */ /* 0x000fe20003800200 */
[----:B0-----:R-:W-:-:S04]  /*0120*/  FFMA R9, -R3, R8, 1 ;  /* 0x3f80000003097423 */ /* 0x001fc80000000108 */
[----:B------:R-:W-:Y:S01]  /*0130*/  FFMA R9, R8, R9, R8 ;  /* 0x0000000908097223 */ /* 0x000fe20000000008 */
[----:B---3--:R-:W-:-:S04]  /*0140*/  FADD R0, R4, -R7 ;  /* 0x8000000704007221 */ /* 0x008fc80000000000 */
[----:B------:R-:W-:-:S04]  /*0150*/  FADD R0, R0, R0 ;  /* 0x0000000000007221 */ /* 0x000fc80000000000 */
[----:B------:R-:W0:Y:S01]  /*0160*/  FCHK P0, R0, R3 ;  /* 0x0000000300007302 */ /* 0x000e220000000000 */
[----:B------:R-:W-:-:S04]  /*0170*/  FFMA R8, R0, R9, RZ ;  /* 0x0000000900087223 */ /* 0x000fc800000000ff */
[----:B------:R-:W-:-:S04]  /*0180*/  FFMA R10, -R3, R8, R0 ;  /* 0x00000008030a7223 */ /* 0x000fc80000000100 */
[----:B------:R-:W-:Y:S01]  /*0190*/  FFMA R9, R9, R10, R8 ;  /* 0x0000000a09097223 */ /* 0x000fe20000000008 */
[----:B0-----:R-:W-:Y:S06]  /*01a0*/  @!P0 BRA `(.L_x_1) ;  /* 0x00000000000c8947 */ /* 0x001fec0003800000 */
[----:B------:R-:W-:-:S07]  /*01b0*/  MOV R4, 0x1d0 ;  /* 0x000001d000047802 */ /* 0x000fce0000000f00 */
[----:B------:R-:W-:Y:S05]  /*01c0*/  CALL.REL.NOINC `($__internal_0_$__cuda_sm3x_div_rn_noftz_f32_slowpath) ;  /* 0x0000000000187944 */ /* 0x000fea0003c00000 */
[----:B------:R-:W-:-:S07]  /*01d0*/  IMAD.MOV.U32 R9, RZ, RZ, R0 ;  /* 0x000000ffff097224 */ /* 0x000fce00078e0000 */
.L_x_1:
[----:B------:R-:W-:Y:S05]  /*01e0*/  BSYNC.RECONVERGENT B0 ;  /* 0x0000000000007941 */ /* 0x000fea0003800200 */
.L_x_0:
[----:B------:R-:W0:Y:S02]  /*01f0*/  LDC.64 R4, c[0x0][0x390] ;  /* 0x0000e400ff047b82 */ /* 0x000e240000000a00 */
[----:B0-----:R-:W-:-:S05]  /*0200*/  IMAD.WIDE R2, R2, 0x4, R4 ;  /* 0x0000000402027825 */ /* 0x001fca00078e0204 */
[----:B------:R-:W-:Y:S01]  /*0210*/  STG.E desc[UR4][R2.64], R9 ;  /* 0x0000000902007986 */ /* 0x000fe2000c101904 */
[----:B------:R-:W-:Y:S05]  /*0220*/  EXIT ;  /* 0x000000000000794d */ /* 0x000fea0003800000 */
        .weak           $__internal_0_$__cuda_sm3x_div_rn_noftz_f32_slowpath
        .type           $__internal_0_$__cuda_sm3x_div_rn_noftz_f32_slowpath,@function
        .size           $__internal_0_$__cuda_sm3x_div_rn_noftz_f32_slowpath,(.L_x_187 - $__internal_0_$__cuda_sm3x_div_rn_noftz_f32_slowpath)
$__internal_0_$__cuda_sm3x_div_rn_noftz_f32_slowpath:
[--C-:B------:R-:W-:Y:S01]  /*0230*/  SHF.R.U32.HI R6, RZ, 0x17, R3.reuse ;  /* 0x00000017ff067819 */ /* 0x100fe20000011603 */
[----:B------:R-:W-:Y:S01]  /*0240*/  BSSY.RECONVERGENT B1, `(.L_x_2) ;  /* 0x0000064000017945 */ /* 0x000fe20003800200 */
[--C-:B------:R-:W-:Y:S01]  /*0250*/  SHF.R.U32.HI R5, RZ, 0x17, R0.reuse ;  /* 0x00000017ff057819 */ /* 0x100fe20000011600 */
[----:B------:R-:W-:Y:S01]  /*0260*/  IMAD.MOV.U32 R7, RZ, RZ, R0 ;  /* 0x000000ffff077224 */ /* 0x000fe200078e0000 */
[----:B------:R-:W-:Y:S01]  /*0270*/  LOP3.LUT R6, R6, 0xff, RZ, 0xc0, !PT ;  /* 0x000000ff06067812 */ /* 0x000fe200078ec0ff */
[----:B------:R-:W-:Y:S01]  /*0280*/  IMAD.MOV.U32 R8, RZ, RZ, R3 ;  /* 0x000000ffff087224 */ /* 0x000fe200078e0003 */
[----:B------:R-:W-:-:S03]  /*0290*/  LOP3.LUT R5, R5, 0xff, RZ, 0xc0, !PT ;  /* 0x000000ff05057812 */ /* 0x000fc600078ec0ff */
[----:B------:R-:W-:Y:S02]  /*02a0*/  VIADD R11, R6, 0xffffffff ;  /* 0xffffffff060b7836 */ /* 0x000fe40000000000 */
[----:B------:R-:W-:-:S03]  /*02b0*/  VIADD R10, R5, 0xffffffff ;  /* 0xffffffff050a7836 */ /* 0x000fc60000000000 */
[----:B------:R-:W-:-:S04]  /*02c0*/  ISETP.GT.U32.AND P0, PT, R11, 0xfd, PT ;  /* 0x000000fd0b00780c */ /* 0x000fc80003f04070 */
[----:B------:R-:W-:-:S13]  /*02d0*/  ISETP.GT.U32.OR P0, PT, R10, 0xfd, P0 ;  /* 0x000000fd0a00780c */ /* 0x000fda0000704470 */
[----:B------:R-:W-:Y:S01]  /*02e0*/  @!P0 IMAD.MOV.U32 R9, RZ, RZ, RZ ;  /* 0x000000ffff098224 */ /* 0x000fe200078e00ff */
[----:B------:R-:W-:Y:S06]  /*02f0*/  @!P0 BRA `(.L_x_3) ;  /* 0x00000000005c8947 */ /* 0x000fec0003800000 */
[----:B------:R-:W-:Y:S02]  /*0300*/  FSETP.GTU.FTZ.AND P0, PT, |R0|, +INF , PT ;  /* 0x7f8000000000780b */ /* 0x000fe40003f1c200 */
[----:B------:R-:W-:-:S04]  /*0310*/  FSETP.GTU.FTZ.AND P1, PT, |R3|, +INF , PT ;  /* 0x7f8000000300780b */ /* 0x000fc80003f3c200 */
[----:B------:R-:W-:-:S13]  /*0320*/  PLOP3.LUT P0, PT, P0, P1, PT, 0xf8, 0x8f ;  /* 0x00000000008f781c */ /* 0x000fda0000703f70 */
[----:B------:R-:W-:Y:S05]  /*0330*/  @P0 BRA `(.L_x_4) ;  /* 0x00000004004c0947 */ /* 0x000fea0003800000 */
[----:B------:R-:W-:-:S13]  /*0340*/  LOP3.LUT P0, RZ, R8, 0x7fffffff, R7, 0xc8, !PT ;  /* 0x7fffffff08ff7812 */ /* 0x000fda000780c807 */
[----:B------:R-:W-:Y:S05]  /*0350*/  @!P0 BRA `(.L_x_5) ;  /* 0x00000004003c8947 */ /* 0x000fea0003800000 */
[C---:B------:R-:W-:Y:S02]  /*0360*/  FSETP.NEU.FTZ.AND P2, PT, |R0|.reuse, +INF , PT ;  /* 0x7f8000000000780b */ /* 0x040fe40003f5d200 */
[----:B------:R-:W-:Y:S02]  /*0370*/  FSETP.NEU.FTZ.AND P1, PT, |R3|, +INF , PT ;  /* 0x7f8000000300780b */ /* 0x000fe40003f3d200 */
[----:B------:R-:W-:-:S11]  /*0380*/  FSETP.NEU.FTZ.AND P0, PT, |R0|, +INF , PT ;  /* 0x7f8000000000780b */ /* 0x000fd60003f1d200 */
[----:B------:R-:W-:Y:S05]  /*0390*/  @!P1 BRA !P2, `(.L_x_5) ;  /* 0x00000004002c9947 */ /* 0x000fea0005000000 */
[----:B------:R-:W-:-:S04]  /*03a0*/  LOP3.LUT P2, RZ, R7, 0x7fffffff, RZ, 0xc0, !PT ;  /* 0x7fffffff07ff7812 */ /* 0x000fc8000784c0ff */
[----:B------:R-:W-:-:S13]  /*03b0*/  PLOP3.LUT P1, PT, P1, P2, PT, 0x2f, 0xf2 ;  /* 0x0000000000f2781c */ /* 0x000fda0000f24577 */
[----:B------:R-:W-:Y:S05]  /*03c0*/  @P1 BRA `(.L_x_6) ;  /* 0x0000000400181947 */ /* 0x000fea0003800000 */
[----:B------:R-:W-:-:S04]  /*03d0*/  LOP3.LUT P1, RZ, R8, 0x7fffffff, RZ, 0xc0, !PT ;  /* 0x7fffffff08ff7812 */ /* 0x000fc8000782c0ff */
[----:B------:R-:W-:-:S13]  /*03e0*/  PLOP3.LUT P0, PT, P0, P1, PT, 0x2f, 0xf2 ;  /* 0x0000000000f2781c */ /* 0x000fda0000702577 */
[----:B------:R-:W-:Y:S05]  /*03f0*/  @P0 BRA `(.L_x_7) ;  /* 0x0000000400000947 */ /* 0x000fea0003800000 */
[----:B------:R-:W-:Y:S02]  /*0400*/  ISETP.GE.AND P0, PT, R10, RZ, PT ;  /* 0x000000ff0a00720c */ /* 0x000fe40003f06270 */
[----:B------:R-:W-:-:S11]  /*0410*/  ISETP.GE.AND P1, PT, R11, RZ, PT ;  /* 0x000000ff0b00720c */ /* 0x000fd60003f26270 */
[----:B------:R-:W-:Y:S02]  /*0420*/  @P0 IMAD.MOV.U32 R9, RZ, RZ, RZ ;  /* 0x000000ffff090224 */ /* 0x000fe400078e00ff */
[----:B------:R-:W-:Y:S01]  /*0430*/  @!P0 FFMA R7, R0, 1.84467440737095516160e+19, RZ ;  /* 0x5f80000000078823 */ /* 0x000fe200000000ff */
[----:B------:R-:W-:Y:S02]  /*0440*/  @!P0 IMAD.MOV.U32 R9, RZ, RZ, -0x40 ;  /* 0xffffffc0ff098424 */ /* 0x000fe400078e00ff */
[----:B------:R-:W-:Y:S02]  /*0450*/  @!P1 FFMA R8, R3, 1.84467440737095516160e+19, RZ ;  /* 0x5f80000003089823 */ /* 0x000fe400000000ff */
[----:B------:R-:W-:-:S07]  /*0460*/  @!P1 VIADD R9, R9, 0x40 ;  /* 0x0000004009099836 */ /* 0x000fce0000000000 */
.L_x_3:
[----:B------:R-:W-:Y:S01]  /*0470*/  LEA R3, R6, 0xc0800000, 0x17 ;  /* 0xc080000006037811 */ /* 0x000fe200078eb8ff */
[----:B------:R-:W-:Y:S01]  /*0480*/  VIADD R5, R5, 0xffffff81 ;  /* 0xffffff8105057836 */ /* 0x000fe20000000000 */
[----:B------:R-:W-:Y:S03]  /*0490*/  BSSY.RECONVERGENT B2, `(.L_x_8) ;  /* 0x0000035000027945 */ /* 0x000fe60003800200 */
[----:B------:R-:W-:Y:S01]  /*04a0*/  IMAD.IADD R3, R8, 0x1, -R3 ;  /* 0x0000000108037824 */ /* 0x000fe200078e0a03 */
[C---:B------:R-:W-:Y:S01]  /*04b0*/  IADD3 R6, PT, PT, R5.reuse, 0x7f, -R6 ;  /* 0x0000007f05067810 */ /* 0x040fe20007ffe806 */
[----:B------:R-:W-:Y:S02]  /*04c0*/  IMAD R0, R5, -0x800000, R7 ;  /* 0xff80000005007824 */ /* 0x000fe400078e0207 */
[----:B------:R-:W0:Y:S01]  /*04d0*/  MUFU.RCP R8, R3 ;  /* 0x0000000300087308 */ /* 0x000e220000001000 */
[----:B------:R-:W-:Y:S01]  /*04e0*/  FADD.FTZ R11, -R3, -RZ ;  /* 0x800000ff030b7221 */ /* 0x000fe20000010100 */
[----:B------:R-:W-:-:S03]  /*04f0*/  IMAD.IADD R6, R6, 0x1, R9 ;  /* 0x0000000106067824 */ /* 0x000fc600078e0209 */
[----:B0-----:R-:W-:-:S04]  /*0500*/  FFMA R13, R8, R11, 1 ;  /* 0x3f800000080d7423 */ /* 0x001fc8000000000b */
[----:B------:R-:W-:-:S04]  /*0510*/  FFMA R10, R8, R13, R8 ;  /* 0x0000000d080a7223 */ /* 0x000fc80000000008 */
[----:B------:R-:W-:-:S04]  /*0520*/  FFMA R7, R0, R10, RZ ;  /* 0x0000000a00077223 */ /* 0x000fc800000000ff */
[----:B------:R-:W-:-:S04]  /*0530*/  FFMA R8, R11, R7, R0 ;  /* 0x000000070b087223 */ /* 0x000fc80000000000 */
[----:B------:R-:W-:-:S04]  /*0540*/  FFMA R7, R10, R8, R7 ;  /* 0x000000080a077223 */ /* 0x000fc80000000007 */
[----:B------:R-:W-:-:S04]  /*0550*/  FFMA R8, R11, R7, R0 ;  /* 0x000000070b087223 */ /* 0x000fc80000000000 */
[----:B------:R-:W-:-:S05]  /*0560*/  FFMA R0, R10, R8, R7 ;  /* 0x000000080a007223 */ /* 0x000fca0000000007 */
[----:B------:R-:W-:-:S04]  /*0570*/  SHF.R.U32.HI R3, RZ, 0x17, R0 ;  /* 0x00000017ff037819 */ /* 0x000fc80000011600 */
[----:B------:R-:W-:-:S05]  /*0580*/  LOP3.LUT R3, R3, 0xff, RZ, 0xc0, !PT ;  /* 0x000000ff03037812 */ /* 0x000fca00078ec0ff */
[----:B------:R-:W-:-:S04]  /*0590*/  IMAD.IADD R9, R3, 0x1, R6 ;  /* 0x0000000103097824 */ /* 0x000fc800078e0206 */
[----:B------:R-:W-:-:S05]  /*05a0*/  VIADD R3, R9, 0xffffffff ;  /* 0xffffffff09037836 */ /* 0x000fca0000000000 */
[----:B------:R-:W-:-:S13]  /*05b0*/  ISETP.GE.U32.AND P0, PT, R3, 0xfe, PT ;  /* 0x000000fe0300780c */ /* 0x000fda0003f06070 */
[----:B------:R-:W-:Y:S05]  /*05c0*/  @!P0 BRA `(.L_x_9) ;  /* 0x0000000000808947 */ /* 0x000fea0003800000 */
[----:B------:R-:W-:-:S13]  /*05d0*/  ISETP.GT.AND P0, PT, R9, 0xfe, PT ;  /* 0x000000fe0900780c */ /* 0x000fda0003f04270 */
[----:B------:R-:W-:Y:S05]  /*05e0*/  @P0 BRA `(.L_x_10) ;  /* 0x00000000006c0947 */ /* 0x000fea0003800000 */
[----:B------:R-:W-:-:S13]  /*05f0*/  ISETP.GE.AND P0, PT, R9, 0x1, PT ;  /* 0x000000010900780c */ /* 0x000fda0003f06270 */
[----:B------:R-:W-:Y:S05]  /*0600*/  @P0 BRA `(.L_x_11) ;  /* 0x0000000000740947 */ /* 0x000fea0003800000 */
[----:B------:R-:W-:Y:S02]  /*0610*/  ISETP.GE.AND P0, PT, R9, -0x18, PT ;  /* 0xffffffe80900780c */ /* 0x000fe40003f06270 */
[----:B------:R-:W-:-:S11]  /*0620*/  LOP3.LUT R0, R0, 0x80000000, RZ, 0xc0, !PT ;  /* 0x8000000000007812 */ /* 0x000fd600078ec0ff */
[----:B------:R-:W-:Y:S05]  /*0630*/  @!P0 BRA `(.L_x_11) ;  /* 0x0000000000688947 */ /* 0x000fea0003800000 */
[CCC-:B------:R-:W-:Y:S01]  /*0640*/  FFMA.RZ R3, R10.reuse, R8.reuse, R7.reuse ;  /* 0x000000080a037223 */ /* 0x1c0fe2000000c007 */
[CCC-:B------:R-:W-:Y:S01]  /*0650*/  FFMA.RM R6, R10.reuse, R8.reuse, R7.reuse ;  /* 0x000000080a067223 */ /* 0x1c0fe20000004007 */
[C---:B------:R-:W-:Y:S02]  /*0660*/  ISETP.NE.AND P2, PT, R9.reuse, RZ, PT ;  /* 0x000000ff0900720c */ /* 0x040fe40003f45270 */
[----:B------:R-:W-:Y:S02]  /*0670*/  ISETP.NE.AND P1, PT, R9, RZ, PT ;  /* 0x000000ff0900720c */ /* 0x000fe40003f25270 */
[----:B------:R-:W-:Y:S01]  /*0680*/  LOP3.LUT R5, R3, 0x7fffff, RZ, 0xc0, !PT ;  /* 0x007fffff03057812 */ /* 0x000fe200078ec0ff */
[----:B------:R-:W-:Y:S01]  /*0690*/  FFMA.RP R3, R10, R8, R7 ;  /* 0x000000080a037223 */ /* 0x000fe20000008007 */
[----:B------:R-:W-:Y:S02]  /*06a0*/  VIADD R8, R9, 0x20 ;  /* 0x0000002009087836 */ /* 0x000fe40000000000 */
[----:B------:R-:W-:Y:S01]  /*06b0*/  LOP3.LUT R5, R5, 0x800000, RZ, 0xfc, !PT ;  /* 0x0080000005057812 */ /* 0x000fe200078efcff */
[----:B------:R-:W-:Y:S01]  /*06c0*/  IMAD.MOV R7, RZ, RZ, -R9 ;  /* 0x000000ffff077224 */ /* 0x000fe200078e0a09 */
[----:B------:R-:W-:-:S02]  /*06d0*/  FSETP.NEU.FTZ.AND P0, PT, R3, R6, PT ;  /* 0x000000060300720b */ /* 0x000fc40003f1d000 */
[----:B------:R-:W-:Y:S02]  /*06e0*/  SHF.L.U32 R8, R5, R8, RZ ;  /* 0x0000000805087219 */ /* 0x000fe400000006ff */
[----:B------:R-:W-:Y:S02]  /*06f0*/  SEL R6, R7, RZ, P2 ;  /* 0x000000ff07067207 */ /* 0x000fe40001000000 */
[----:B------:R-:W-:Y:S02]  /*0700*/  ISETP.NE.AND P1, PT, R8, RZ, P1 ;  /* 0x000000ff0800720c */ /* 0x000fe40000f25270 */
[----:B------:R-:W-:Y:S02]  /*0710*/  SHF.R.U32.HI R6, RZ, R6, R5 ;  /* 0x00000006ff067219 */ /* 0x000fe40000011605 */
[----:B------:R-:W-:Y:S02]  /*0720*/  PLOP3.LUT P0, PT, P0, P1, PT, 0xf8, 0x8f ;  /* 0x00000000008f781c */ /* 0x000fe40000703f70 */
[----:B------:R-:W-:-:S02]  /*0730*/  SHF.R.U32.HI R8, RZ, 0x1, R6 ;  /* 0x00000001ff087819 */ /* 0x000fc40000011606 */
[----:B------:R-:W-:-:S04]  /*0740*/  SEL R3, RZ, 0x1, !P0 ;  /* 0x00000001ff037807 */ /* 0x000fc80004000000 */
[----:B------:R-:W-:-:S04]  /*0750*/  LOP3.LUT R3, R3, 0x1, R8, 0xf8, !PT ;  /* 0x0000000103037812 */ /* 0x000fc800078ef808 */
[----:B------:R-:W-:-:S05]  /*0760*/  LOP3.LUT R3, R3, R6, RZ, 0xc0, !PT ;  /* 0x0000000603037212 */ /* 0x000fca00078ec0ff */
[----:B------:R-:W-:-:S05]  /*0770*/  IMAD.IADD R3, R8, 0x1, R3 ;  /* 0x0000000108037824 */ /* 0x000fca00078e0203 */
[----:B------:R-:W-:Y:S01]  /*0780*/  LOP3.LUT R0, R3, R0, RZ, 0xfc, !PT ;  /* 0x0000000003007212 */ /* 0x000fe200078efcff */
[----:B------:R-:W-:Y:S06]  /*0790*/  BRA `(.L_x_11) ;  /* 0x0000000000107947 */ /* 0x000fec0003800000 */
.L_x_10:
[----:B------:R-:W-:-:S04]  /*07a0*/  LOP3.LUT R0, R0, 0x80000000, RZ, 0xc0, !PT ;  /* 0x8000000000007812 */ /* 0x000fc800078ec0ff */
[----:B------:R-:W-:Y:S01]  /*07b0*/  LOP3.LUT R0, R0, 0x7f800000, RZ, 0xfc, !PT ;  /* 0x7f80000000007812 */ /* 0x000fe200078efcff */
[----:B------:R-:W-:Y:S06]  /*07c0*/  BRA `(.L_x_11) ;  /* 0x0000000000047947 */ /* 0x000fec0003800000 */
.L_x_9:
[----:B------:R-:W-:-:S07]  /*07d0*/  IMAD R0, R6, 0x800000, R0 ;  /* 0x0080000006007824 */ /* 0x000fce00078e0200 */
.L_x_11:
[----:B------:R-:W-:Y:S05]  /*07e0*/  BSYNC.RECONVERGENT B2 ;  /* 0x0000000000027941 */ /* 0x000fea0003800200 */
.L_x_8:
[----:B------:R-:W-:Y:S05]  /*07f0*/  BRA `(.L_x_12) ;  /* 0x0000000000207947 */ /* 0x000fea0003800000 */
.L_x_7:
[----:B------:R-:W-:-:S04]  /*0800*/  LOP3.LUT R0, R8, 0x80000000, R7, 0x48, !PT ;  /* 0x8000000008007812 */ /* 0x000fc800078e4807 */
[----:B------:R-:W-:Y:S01]  /*0810*/  LOP3.LUT R0, R0, 0x7f800000, RZ, 0xfc, !PT ;  /* 0x7f80000000007812 */ /* 0x000fe200078efcff */
[----:B------:R-:W-:Y:S06]  /*0820*/  BRA `(.L_x_12) ;  /* 0x0000000000147947 */ /* 0x000fec0003800000 */
.L_x_6:
[----:B------:R-:W-:Y:S01]  /*0830*/  LOP3.LUT R0, R8, 0x80000000, R7, 0x48, !PT ;  /* 0x8000000008007812 */ /* 0x000fe200078e4807 */
[----:B------:R-:W-:Y:S06]  /*0840*/  BRA `(.L_x_12) ;  /* 0x00000000000c7947 */ /* 0x000fec0003800000 */
.L_x_5:
[----:B------:R-:W0:Y:S01]  /*0850*/  MUFU.RSQ R0, -QNAN ;  /* 0xffc0000000007908 */ /* 0x000e220000001400 */
[----:B------:R-:W-:Y:S05]  /*0860*/  BRA `(.L_x_12) ;  /* 0x0000000000047947 */ /* 0x000fea0003800000 */
.L_x_4:
[----:B------:R-:W-:-:S07]  /*0870*/  FADD.FTZ R0, R0, R3 ;  /* 0x0000000300007221 */ /* 0x000fce0000010000 */
.L_x_12:
[----:B------:R-:W-:Y:S05]  /*0880*/  BSYNC.RECONVERGENT B1 ;  /* 0x0000000000017941 */ /* 0x000fea0003800200 */
.L_x_2:
[----:B------:R-:W-:-:S04]  /*0890*/  IMAD.MOV.U32 R5, RZ, RZ, 0x0 ;  /* 0x00000000ff057424 */ /* 0x000fc800078e00ff */
[----:B0-----:R-:W-:Y:S05]  /*08a0*/  RET.REL.NODEC R4 `(_Z20k_computeMSEGradientPKfS0_Pfi) ;  /* 0xfffffff404d47950 */ /* 0x001fea0003c3ffff */
.L_x_13:
[----:B------:R-:W-:-:S00]  /*08b0*/  BRA `(.L_x_13) ;  /* 0xfffffffc00fc7947 */ /* 0x000fc0000383ffff */
[----:B------:R-:W-:-:S00]  /*08c0*/  NOP ;  /* 0x0000000000007918 */ /* 0x000fc00000000000 */
        /* <DEDUP_REMOVED lines=11> */
.L_x_187:


//--------------------- .text._Z16k_computeMSELossPKfS0_Pfi --------------------------
	.section	.text._Z16k_computeMSELossPKfS0_Pfi,"ax",@progbits
	.align	128
        .global         _Z16k_computeMSELossPKfS0_Pfi
        .type           _Z16k_computeMSELossPKfS0_Pfi,@function
        .size           _Z16k_computeMSELossPKfS0_Pfi,(.L_x_188 - _Z16k_computeMSELossPKfS0_Pfi)
        .other          _Z16k_computeMSELossPKfS0_Pfi,@"STO_CUDA_ENTRY STV_DEFAULT"
_Z16k_computeMSELossPKfS0_Pfi:
.text._Z16k_computeMSELossPKfS0_Pfi:
[----:B------:R-:W-:Y:S01]  /*0000*/  LDC R1, c[0x0][0x37c] ;  /* 0x0000df00ff017b82 */ /* 0x000fe20000000800 */
[----:B------:R-:W0:Y:S07]  /*0010*/  S2R R9, SR_TID.X ;  /* 0x0000000000097919 */ /* 0x000e2e0000002100 */
[----:B------:R-:W0:Y:S01]  /*0020*/  S2UR UR4, SR_CTAID.X ;  /* 0x00000000000479c3 */ /* 0x000e220000002500 */
[----:B------:R-:W1:Y:S01]  /*0030*/  LDCU UR5, c[0x0][0x398] ;  /* 0x00007300ff0577ac */ /* 0x000e620008000800 */
[----:B------:R-:W2:Y:S06]  /*0040*/  LDCU.64 UR6, c[0x0][0x358] ;  /* 0x00006b00ff0677ac */ /* 0x000eac0008000a00 */
[----:B------:R-:W0:Y:S08]  /*0050*/  LDC R0, c[0x0][0x360] ;  /* 0x0000d800ff007b82 */ /* 0x000e300000000800 */
[----:B------:R-:W3:Y:S08]  /*0060*/  LDC.64 R2, c[0x0][0x380] ;  /* 0x0000e000ff027b82 */ /* 0x000ef00000000a00 */
[----:B------:R-:W4:Y:S01]  /*0070*/  LDC.64 R4, c[0x0][0x388] ;  /* 0x0000e200ff047b82 */ /* 0x000f220000000a00 */
[----:B0-----:R-:W-:-:S05]  /*0080*/  IMAD R7, R0, UR4, R9 ;  /* 0x0000000400077c24 */ /* 0x001fca000f8e0209 */
[----:B-1----:R-:W-:-:S13]  /*0090*/  ISETP.GE.AND P0, PT, R7, UR5, PT ;  /* 0x0000000507007c0c */ /* 0x002fda000bf06270 */
[----:B---3--:R-:W-:-:S04]  /*00a0*/  @!P0 IMAD.WIDE R2, R7, 0x4, R2 ;  /* 0x0000000407028825 */ /* 0x008fc800078e0202 */
[----:B----4-:R-:W-:Y:S02]  /*00b0*/  @!P0 IMAD.WIDE R4, R7, 0x4, R4 ;  /* 0x0000000407048825 */ /* 0x010fe400078e0204 */
[----:B--2---:R-:W2:Y:S04]  /*00c0*/  @!P0 LDG.E.CONSTANT R2, desc[UR6][R2.64] ;  /* 0x0000000602028981 */ /* 0x004ea8000c1e9900 */
[----:B------:R-:W2:Y:S01]  /*00d0*/  @!P0 LDG.E.CONSTANT R5, desc[UR6][R4.64] ;  /* 0x0000000604058981 */ /* 0x000ea2000c1e9900 */
[----:B------:R-:W0:Y:S01]  /*00e0*/  S2UR UR5, SR_CgaCtaId ;  /* 0x00000000000579c3 */ /* 0x000e220000008800 */
[----:B------:R-:W-:Y:S01]  /*00f0*/  UMOV UR4, 0x400 ;  /* 0x0000040000047882 */ /* 0x000fe20000000000 */
[----:B------:R-:W-:Y:S01]  /*0100*/  ISETP.GE.U32.AND P1, PT, R0, 0x2, PT ;  /* 0x000000020000780c */ /* 0x000fe20003f26070 */
[----:B------:R-:W-:Y:S01]  /*0110*/  IMAD.MOV.U32 R6, RZ, RZ, RZ ;  /* 0x000000ffff067224 */ /* 0x000fe200078e00ff */
[----:B0-----:R-:W-:Y:S01]  /*0120*/  ULEA UR4, UR5, UR4, 0x18 ;  /* 0x0000000405047291 */ /* 0x001fe2000f8ec0ff */
[----:B--2---:R-:W-:-:S04]  /*0130*/  @!P0 FADD R7, R2, -R5 ;  /* 0x8000000502078221 */ /* 0x004fc80000000000 */
[----:B------:R-:W-:Y:S01]  /*0140*/  @!P0 FMUL R6, R7, R7 ;  /* 0x0000000707068220 */ /* 0x000fe20000400000 */
[C---:B------:R-:W-:Y:S02]  /*0150*/  LEA R7, R9.reuse, UR4, 0x2 ;  /* 0x0000000409077c11 */ /* 0x040fe4000f8e10ff */
[----:B------:R-:W-:-:S03]  /*0160*/  ISETP.NE.AND P0, PT, R9, RZ, PT ;  /* 0x000000ff0900720c */ /* 0x000fc60003f05270 */
[----:B------:R0:W-:Y:S01]  /*0170*/  STS [R7], R6 ;  /* 0x0000000607007388 */ /* 0x0001e20000000800 */
[----:B------:R-:W-:Y:S06]  /*0180*/  BAR.SYNC.DEFER_BLOCKING 0x0 ;  /* 0x0000000000007b1d */ /* 0x000fec0000010000 */
[----:B------:R-:W-:Y:S05]  /*0190*/  @!P1 BRA `(.L_x_14) ;  /* 0x00000000002c9947 */ /* 0x000fea0003800000 */
.L_x_15:
[----:B0-----:R-:W-:-:S04]  /*01a0*/  SHF.R.U32.HI R6, RZ, 0x1, R0 ;  /* 0x00000001ff067819 */ /* 0x001fc80000011600 */
[----:B------:R-:W-:-:S13]  /*01b0*/  ISETP.GE.U32.AND P1, PT, R9, R6, PT ;  /* 0x000000060900720c */ /* 0x000fda0003f26070 */
[----:B------:R-:W-:Y:S01]  /*01c0*/  @!P1 IMAD R2, R6, 0x4, R7 ;  /* 0x0000000406029824 */ /* 0x000fe200078e0207 */
[----:B------:R-:W-:Y:S05]  /*01d0*/  @!P1 LDS R3, [R7] ;  /* 0x0000000007039984 */ /* 0x000fea0000000800 */
[----:B------:R-:W0:Y:S02]  /*01e0*/  @!P1 LDS R2, [R2] ;  /* 0x0000000002029984 */ /* 0x000e240000000800 */
[----:B0-----:R-:W-:-:S05]  /*01f0*/  @!P1 FADD R4, R2, R3 ;  /* 0x0000000302049221 */ /* 0x001fca0000000000 */
[----:B------:R1:W-:Y:S01]  /*0200*/  @!P1 STS [R7], R4 ;  /* 0x0000000407009388 */ /* 0x0003e20000000800 */
[----:B------:R-:W-:Y:S01]  /*0210*/  BAR.SYNC.DEFER_BLOCKING 0x0 ;  /* 0x0000000000007b1d */ /* 0x000fe20000010000 */
[----:B------:R-:W-:Y:S01]  /*0220*/  ISETP.GT.U32.AND P1, PT, R0, 0x3, PT ;  /* 0x000000030000780c */ /* 0x000fe20003f24070 */
[----:B------:R-:W-:-:S12]  /*0230*/  IMAD.MOV.U32 R0, RZ, RZ, R6 ;  /* 0x000000ffff007224 */ /* 0x000fd800078e0006 */
[----:B-1----:R-:W-:Y:S05]  /*0240*/  @P1 BRA `(.L_x_15) ;  /* 0xfffffffc00d41947 */ /* 0x002fea000383ffff */
.L_x_14:
[----:B------:R-:W-:Y:S05]  /*0250*/  @P0 EXIT ;  /* 0x000000000000094d */ /* 0x000fea0003800000 */
[----:B------:R-:W1:Y:S01]  /*0260*/  S2UR UR5, SR_CgaCtaId ;  /* 0x00000000000579c3 */ /* 0x000e620000008800 */
[----:B------:R-:W-:Y:S02]  /*0270*/  UMOV UR4, 0x400 ;  /* 0x0000040000047882 */ /* 0x000fe40000000000 */
[----:B-1----:R-:W-:Y:S01]  /*0280*/  ULEA UR4, UR5, UR4, 0x18 ;  /* 0x0000000405047291 */ /* 0x002fe2000f8ec0ff */
[----:B------:R-:W1:Y:S08]  /*0290*/  LDCU UR5, c[0x0][0x398] ;  /* 0x00007300ff0577ac */ /* 0x000e700008000800 */
[----:B------:R-:W2:Y:S01]  /*02a0*/  LDS R0, [UR4] ;  /* 0x00000004ff007984 */ /* 0x000ea20008000800 */
[----:B-1----:R-:W-:-:S04]  /*02b0*/  I2FP.F32.S32 R3, UR5 ;  /* 0x0000000500037c45 */ /* 0x002fc80008201400 */
[----:B------:R-:W1:Y:S02]  /*02c0*/  MUFU.RCP R2, R3 ;  /* 0x0000000300027308 */ /* 0x000e640000001000 */
[----:B-1----:R-:W-:-:S04]  /*02d0*/  FFMA R5, -R3, R2, 1 ;  /* 0x3f80000003057423 */ /* 0x002fc80000000102 */
[----:B------:R-:W-:Y:S02]  /*02e0*/  FFMA R5, R2, R5, R2 ;  /* 0x0000000502057223 */ /* 0x000fe40000000002 */
[----:B--2---:R-:W1:Y:S02]  /*02f0*/  FCHK P0, R0, R3 ;  /* 0x0000000300007302 */ /* 0x004e640000000000 */
[----:B------:R-:W-:-:S04]  /*0300*/  FFMA R2, R0, R5, RZ ;  /* 0x0000000500027223 */ /* 0x000fc800000000ff */
[----:B------:R-:W-:-:S04]  /*0310*/  FFMA R4, -R3, R2, R0 ;  /* 0x0000000203047223 */ /* 0x000fc80000000100 */
[----:B------:R-:W-:Y:S01]  /*0320*/  FFMA R5, R5, R4, R2 ;  /* 0x0000000405057223 */ /* 0x000fe20000000002 */
[----:B-1----:R-:W-:Y:S06]  /*0330*/  @!P0 BRA `(.L_x_16) ;  /* 0x0000000000088947 */ /* 0x002fec0003800000 */
[----:B------:R-:W-:-:S07]  /*0340*/  MOV R2, 0x360 ;  /* 0x0000036000027802 */ /* 0x000fce0000000f00 */
[----:B0-----:R-:W-:Y:S05]  /*0350*/  CALL.REL.NOINC `($__internal_1_$__cuda_sm3x_div_rn_noftz_f32_slowpath) ;  /* 0x00000000000c7944 */ /* 0x001fea0003c00000 */
.L_x_16:
[----:B------:R-:W1:Y:S02]  /*0360*/  LDC.64 R2, c[0x0][0x390] ;  /* 0x0000e400ff027b82 */ /* 0x000e640000000a00 */
[----:B-1----:R-:W-:Y:S01]  /*0370*/  REDG.E.ADD.F32.FTZ.RN.STRONG.GPU desc[UR6][R2.64], R5 ;  /* 0x00000005020079a6 */ /* 0x002fe2000c12f306 */
[----:B------:R-:W-:Y:S05]  /*0380*/  EXIT ;  /* 0x000000000000794d */ /* 0x000fea0003800000 */
        .weak           $__internal_1_$__cuda_sm3x_div_rn_noftz_f32_slowpath
        .type           $__internal_1_$__cuda_sm3x_div_rn_noftz_f32_slowpath,@function
        .size           $__internal_1_$__cuda_sm3x_div_rn_noftz_f32_slowpath,(.L_x_188 - $__internal_1_$__cuda_sm3x_div_rn_noftz_f32_slowpath)
$__internal_1_$__cuda_sm3x_div_rn_noftz_f32_slowpath:
[--C-:B------:R-:W-:Y:S01]  /*0390*/  SHF.R.U32.HI R5, RZ, 0x17, R3.reuse ;  /* 0x00000017ff057819 */ /* 0x100fe20000011603 */
[--C-:B------:R-:W-:Y:S01]  /*03a0*/  IMAD.MOV.U32 R6, RZ, RZ, R0.reuse ;  /* 0x000000ffff067224 */ /* 0x100fe200078e0000 */
[----:B------:R-:W-:Y:S01]  /*03b0*/  SHF.R.U32.HI R4, RZ, 0x17, R0 ;  /* 0x00000017ff047819 */ /* 0x000fe20000011600 */
[----:B------:R-:W-:Y:S01]  /*03c0*/  IMAD.MOV.U32 R7, RZ, RZ, R3 ;  /* 0x000000ffff077224 */ /* 0x000fe200078e0003 */
[----:B------:R-:W-:Y:S02]  /*03d0*/  LOP3.LUT R5, R5, 0xff, RZ, 0xc0, !PT ;  /* 0x000000ff05057812 */ /* 0x000fe400078ec0ff */
        /* <DEDUP_REMOVED lines=30> */
.L_x_17:
[----:B------:R-:W-:Y:S01]  /*05c0*/  LEA R0, R5, 0xc0800000, 0x17 ;  /* 0xc080000005007811 */ /* 0x000fe200078eb8ff */
[----:B------:R-:W-:-:S04]  /*05d0*/  VIADD R4, R4, 0xffffff81 ;  /* 0xffffff8104047836 */ /* 0x000fc80000000000 */
        /* <DEDUP_REMOVED lines=26> */
[-CC-:B------:R-:W-:Y:S01]  /*0780*/  FFMA.RZ R0, R10, R6.reuse, R11.reuse ;  /* 0x000000060a007223 */ /* 0x180fe2000000c00b */
[----:B------:R-:W-:Y:S02]  /*0790*/  VIADD R7, R8, 0x20 ;  /* 0x0000002008077836 */ /* 0x000fe40000000000 */
[-CC-:B------:R-:W-:Y:S01]  /*07a0*/  FFMA.RM R5, R10, R6.reuse, R11.reuse ;  /* 0x000000060a057223 */ /* 0x180fe2000000400b */
[----:B------:R-:W-:Y:S02]  /*07b0*/  ISETP.NE.AND P2, PT, R8, RZ, PT ;  /* 0x000000ff0800720c */ /* 0x000fe40003f45270 */
[----:B------:R-:W-:Y:S01]  /*07c0*/  LOP3.LUT R4, R0, 0x7fffff, RZ, 0xc0, !PT ;  /* 0x007fffff00047812 */ /* 0x000fe200078ec0ff */
[----:B------:R-:W-:Y:S01]  /*07d0*/  FFMA.RP R0, R10, R6, R11 ;  /* 0x000000060a007223 */ /* 0x000fe2000000800b */
[----:B------:R-:W-:Y:S01]  /*07e0*/  IMAD.MOV R6, RZ, RZ, -R8 ;  /* 0x000000ffff067224 */ /* 0x000fe200078e0a08 */
[----:B------:R-:W-:Y:S02]  /*07f0*/  ISETP.NE.AND P1, PT, R8, RZ, PT ;  /* 0x000000ff0800720c */ /* 0x000fe40003f25270 */
[----:B------:R-:W-:-:S02]  /*0800*/  LOP3.LUT R4, R4, 0x800000, RZ, 0xfc, !PT ;  /* 0x0080000004047812 */ /* 0x000fc400078efcff */
[----:B------:R-:W-:Y:S02]  /*0810*/  FSETP.NEU.FTZ.AND P0, PT, R0, R5, PT ;  /* 0x000000050000720b */ /* 0x000fe40003f1d000 */
[----:B------:R-:W-:Y:S02]  /*0820*/  SHF.L.U32 R7, R4, R7, RZ ;  /* 0x0000000704077219 */ /* 0x000fe400000006ff */
[----:B------:R-:W-:Y:S02]  /*0830*/  SEL R5, R6, RZ, P2 ;  /* 0x000000ff06057207 */ /* 0x000fe40001000000 */
[----:B------:R-:W-:Y:S02]  /*0840*/  ISETP.NE.AND P1, PT, R7, RZ, P1 ;  /* 0x000000ff0700720c */ /* 0x000fe40000f25270 */
[----:B------:R-:W-:Y:S02]  /*0850*/  SHF.R.U32.HI R5, RZ, R5, R4 ;  /* 0x00000005ff057219 */ /* 0x000fe40000011604 */
[----:B------:R-:W-:-:S02]  /*0860*/  PLOP3.LUT P0, PT, P0, P1, PT, 0xf8, 0x8f ;  /* 0x00000000008f781c */ /* 0x000fc40000703f70 */
[----:B------:R-:W-:Y:S02]  /*0870*/  SHF.R.U32.HI R7, RZ, 0x1, R5 ;  /* 0x00000001ff077819 */ /* 0x000fe40000011605 */
[----:B------:R-:W-:-:S04]  /*0880*/  SEL R0, RZ, 0x1, !P0 ;  /* 0x00000001ff007807 */ /* 0x000fc80004000000 */
[----:B------:R-:W-:-:S04]  /*0890*/  LOP3.LUT R0, R0, 0x1, R7, 0xf8, !PT ;  /* 0x0000000100007812 */ /* 0x000fc800078ef807 */
[----:B------:R-:W-:-:S05]  /*08a0*/  LOP3.LUT R0, R0, R5, RZ, 0xc0, !PT ;  /* 0x0000000500007212 */ /* 0x000fca00078ec0ff */
[----:B------:R-:W-:-:S05]  /*08b0*/  IMAD.IADD R0, R7, 0x1, R0 ;  /* 0x0000000107007824 */ /* 0x000fca00078e0200 */
[----:B------:R-:W-:Y:S01]  /*08c0*/  LOP3.LUT R3, R0, R3, RZ, 0xfc, !PT ;  /* 0x0000000300037212 */ /* 0x000fe200078efcff */
[----:B------:R-:W-:Y:S06]  /*08d0*/  BRA `(.L_x_24) ;  /* 0x0000000000347947 */ /* 0x000fec0003800000 */
.L_x_23:
[----:B------:R-:W-:-:S04]  /*08e0*/  LOP3.LUT R3, R3, 0x80000000, RZ, 0xc0, !PT ;  /* 0x8000000003037812 */ /* 0x000fc800078ec0ff */
[----:B------:R-:W-:Y:S01]  /*08f0*/  LOP3.LUT R3, R3, 0x7f800000, RZ, 0xfc, !PT ;  /* 0x7f80000003037812 */ /* 0x000fe200078efcff */
[----:B------:R-:W-:Y:S06]  /*0900*/  BRA `(.L_x_24) ;  /* 0x0000000000287947 */ /* 0x000fec0003800000 */
.L_x_22:
[----:B------:R-:W-:Y:S01]  /*0910*/  IMAD R3, R5, 0x800000, R3 ;  /* 0x0080000005037824 */ /* 0x000fe200078e0203 */
[----:B------:R-:W-:Y:S06]  /*0920*/  BRA `(.L_x_24) ;  /* 0x0000000000207947 */ /* 0x000fec0003800000 */
.L_x_21:
[----:B------:R-:W-:-:S04]  /*0930*/  LOP3.LUT R3, R7, 0x80000000, R6, 0x48, !PT ;  /* 0x8000000007037812 */ /* 0x000fc800078e4806 */
[----:B------:R-:W-:Y:S01]  /*0940*/  LOP3.LUT R3, R3, 0x7f800000, RZ, 0xfc, !PT ;  /* 0x7f80000003037812 */ /* 0x000fe200078efcff */
[----:B------:R-:W-:Y:S06]  /*0950*/  BRA `(.L_x_24) ;  /* 0x0000000000147947 */ /* 0x000fec0003800000 */
.L_x_20:
[----:B------:R-:W-:Y:S01]  /*0960*/  LOP3.LUT R3, R7, 0x80000000, R6, 0x48, !PT ;  /* 0x8000000007037812 */ /* 0x000fe200078e4806 */
[----:B------:R-:W-:Y:S06]  /*0970*/  BRA `(.L_x_24) ;  /* 0x00000000000c7947 */ /* 0x000fec0003800000 */
.L_x_19:
[----:B------:R-:W0:Y:S01]  /*0980*/  MUFU.RSQ R3, -QNAN ;  /* 0xffc0000000037908 */ /* 0x000e220000001400 */
[----:B------:R-:W-:Y:S05]  /*0990*/  BRA `(.L_x_24) ;  /* 0x0000000000047947 */ /* 0x000fea0003800000 */
.L_x_18:
[----:B------:R-:W-:-:S07]  /*09a0*/  FADD.FTZ R3, R0, R3 ;  /* 0x0000000300037221 */ /* 0x000fce0000010000 */
.L_x_24:
[----:B0-----:R-:W-:Y:S02]  /*09b0*/  IMAD.MOV.U32 R5, RZ, RZ, R3 ;  /* 0x000000ffff057224 */ /* 0x001fe400078e0003 */
[----:B------:R-:W-:-:S04]  /*09c0*/  IMAD.MOV.U32 R3, RZ, RZ, 0x0 ;  /* 0x00000000ff037424 */ /* 0x000fc800078e00ff */
[----:B------:R-:W-:Y:S05]  /*09d0*/  RET.REL.NODEC R2 `(_Z16k_computeMSELossPKfS0_Pfi) ;  /* 0xfffffff402887950 */ /* 0x000fea0003c3ffff */
.L_x_25:
        /* <DEDUP_REMOVED lines=10> */
.L_x_188:


//--------------------- .text._Z14k_graphReadoutPKfPfii --------------------------
	.section	.text._Z14k_graphReadoutPKfPfii,"ax",@progbits
	.align	128
        .global         _Z14k_graphReadoutPKfPfii
        .type           _Z14k_graphReadoutPKfPfii,@function
        .size           _Z14k_graphReadoutPKfPfii,(.L_x_189 - _Z14k_graphReadoutPKfPfii)
        .other          _Z14k_graphReadoutPKfPfii,@"STO_CUDA_ENTRY STV_DEFAULT"
_Z14k_graphReadoutPKfPfii:
.text._Z14k_graphReadoutPKfPfii:
[----:B------:R-:W-:Y:S01]  /*0000*/  LDC R1, c[0x0][0x37c] ;  /* 0x0000df00ff017b82 */ /* 0x000fe20000000800 */
[----:B------:R-:W0:Y:S07]  /*0010*/  S2R R3, SR_TID.X ;  /* 0x0000000000037919 */ /* 0x000e2e0000002100 */
[----:B------:R-:W0:Y:S08]  /*0020*/  S2UR UR4, SR_CTAID.X ;  /* 0x00000000000479c3 */ /* 0x000e300000002500 */
[----:B------:R-:W0:Y:S08]  /*0030*/  LDC R14, c[0x0][0x360] ;  /* 0x0000d800ff0e7b82 */ /* 0x000e300000000800 */
[----:B------:R-:W1:Y:S01]  /*0040*/  LDC R19, c[0x0][0x394] ;  /* 0x0000e500ff137b82 */ /* 0x000e620000000800 */
[----:B0-----:R-:W-:-:S05]  /*0050*/  IMAD R14, R14, UR4, R3 ;  /* 0x000000040e0e7c24 */ /* 0x001fca000f8e0203 */
[----:B-1----:R-:W-:-:S13]  /*0060*/  ISETP.GE.AND P0, PT, R14, R19, PT ;  /* 0x000000130e00720c */ /* 0x002fda0003f06270 */
[----:B------:R-:W-:Y:S05]  /*0070*/  @P0 EXIT ;  /* 0x000000000000094d */ /* 0x000fea0003800000 */
[----:B------:R-:W0:Y:S01]  /*0080*/  LDCU UR7, c[0x0][0x390] ;  /* 0x00007200ff0777ac */ /* 0x000e220008000800 */
[----:B------:R-:W-:Y:S01]  /*0090*/  HFMA2 R15, -RZ, RZ, 0, 0 ;  /* 0x00000000ff0f7431 */ /* 0x000fe200000001ff */
[----:B------:R-:W1:Y:S01]  /*00a0*/  LDCU.64 UR8, c[0x0][0x358] ;  /* 0x00006b00ff0877ac */ /* 0x000e620008000a00 */
[----:B0-----:R-:W-:-:S09]  /*00b0*/  UISETP.GE.AND UP0, UPT, UR7, 0x1, UPT ;  /* 0x000000010700788c */ /* 0x001fd2000bf06270 */
[----:B-1----:R-:W-:Y:S05]  /*00c0*/  BRA.U !UP0, `(.L_x_26) ;  /* 0x0000000508f87547 */ /* 0x002fea000b800000 */
[----:B------:R-:W-:Y:S01]  /*00d0*/  UISETP.GE.U32.AND UP1, UPT, UR7, 0x10, UPT ;  /* 0x000000100700788c */ /* 0x000fe2000bf26070 */
[----:B------:R-:W-:Y:S01]  /*00e0*/  MOV R15, RZ ;  /* 0x000000ff000f7202 */ /* 0x000fe20000000f00 */
[----:B------:R-:W-:Y:S01]  /*00f0*/  ULOP3.LUT UR5, UR7, 0xf, URZ, 0xc0, !UPT ;  /* 0x0000000f07057892 */ /* 0x000fe2000f8ec0ff */
[----:B------:R-:W-:-:S03]  /*0100*/  UMOV UR4, URZ ;  /* 0x000000ff00047c82 */ /* 0x000fc60008000000 */
[----:B------:R-:W-:-:S03]  /*0110*/  UISETP.NE.AND UP0, UPT, UR5, URZ, UPT ;  /* 0x000000ff0500728c */ /* 0x000fc6000bf05270 */
[----:B------:R-:W-:Y:S08]  /*0120*/  BRA.U !UP1, `(.L_x_27) ;  /* 0x0000000109e47547 */ /* 0x000ff0000b800000 */
[----:B------:R-:W-:Y:S01]  /*0130*/  ULOP3.LUT UR4, UR7, 0x7ffffff0, URZ, 0xc0, !UPT ;  /* 0x7ffffff007047892 */ /* 0x000fe2000f8ec0ff */
[----:B------:R-:W-:Y:S02]  /*0140*/  MOV R15, RZ ;  /* 0x000000ff000f7202 */ /* 0x000fe40000000f00 */
[----:B------:R-:W-:Y:S01]  /*0150*/  MOV R0, R14 ;  /* 0x0000000e00007202 */ /* 0x000fe20000000f00 */
[----:B------:R-:W-:-:S12]  /*0160*/  UIADD3 UR6, UPT, UPT, -UR4, URZ, URZ ;  /* 0x000000ff04067290 */ /* 0x000fd8000fffe1ff */
.L_x_28:
[----:B------:R-:W0:Y:S02]  /*0170*/  LDC.64 R4, c[0x0][0x380] ;  /* 0x0000e000ff047b82 */ /* 0x000e240000000a00 */
[----:B0-----:R-:W-:-:S05]  /*0180*/  IMAD.WIDE R4, R0, 0x4, R4 ;  /* 0x0000000400047825 */ /* 0x001fca00078e0204 */
[----:B------:R-:W2:Y:S01]  /*0190*/  LDG.E.CONSTANT R24, desc[UR8][R4.64] ;  /* 0x0000000804187981 */ /* 0x000ea2000c1e9900 */
[----:B------:R-:W-:-:S05]  /*01a0*/  IMAD.WIDE R6, R19, 0x4, R4 ;  /* 0x0000000413067825 */ /* 0x000fca00078e0204 */
[----:B------:R0:W3:Y:S01]  /*01b0*/  LDG.E.CONSTANT R23, desc[UR8][R6.64] ;  /* 0x0000000806177981 */ /* 0x0000e2000c1e9900 */
[----:B------:R-:W-:-:S05]  /*01c0*/  IMAD.WIDE R8, R19, 0x4, R6 ;  /* 0x0000000413087825 */ /* 0x000fca00078e0206 */
[----:B------:R1:W4:Y:S01]  /*01d0*/  LDG.E.CONSTANT R22, desc[UR8][R8.64] ;  /* 0x0000000808167981 */ /* 0x000322000c1e9900 */
[----:B------:R-:W-:-:S05]  /*01e0*/  IMAD.WIDE R12, R19, 0x4, R8 ;  /* 0x00000004130c7825 */ /* 0x000fca00078e0208 */
[----:B------:R-:W5:Y:S01]  /*01f0*/  LDG.E.CONSTANT R21, desc[UR8][R12.64] ;  /* 0x000000080c157981 */ /* 0x000f62000c1e9900 */
[----:B------:R-:W-:-:S05]  /*0200*/  IMAD.WIDE R16, R19, 0x4, R12 ;  /* 0x0000000413107825 */ /* 0x000fca00078e020c */
[----:B------:R-:W5:Y:S01]  /*0210*/  LDG.E.CONSTANT R20, desc[UR8][R16.64] ;  /* 0x0000000810147981 */ /* 0x000f62000c1e9900 */
[----:B------:R-:W-:-:S05]  /*0220*/  IMAD.WIDE R2, R19, 0x4, R16 ;  /* 0x0000000413027825 */ /* 0x000fca00078e0210 */
[----:B------:R1:W5:Y:S01]  /*0230*/  LDG.E.CONSTANT R18, desc[UR8][R2.64] ;  /* 0x0000000802127981 */ /* 0x000362000c1e9900 */
[----:B------:R-:W-:-:S05]  /*0240*/  IMAD.WIDE R26, R19, 0x4, R2 ;  /* 0x00000004131a7825 */ /* 0x000fca00078e0202 */
[----:B------:R1:W5:Y:S01]  /*0250*/  LDG.E.CONSTANT R25, desc[UR8][R26.64] ;  /* 0x000000081a197981 */ /* 0x000362000c1e9900 */
[----:B------:R-:W-:-:S05]  /*0260*/  IMAD.WIDE R10, R19, 0x4, R26 ;  /* 0x00000004130a7825 */ /* 0x000fca00078e021a */
[----:B------:R1:W5:Y:S01]  /*0270*/  LDG.E.CONSTANT R28, desc[UR8][R10.64] ;  /* 0x000000080a1c7981 */ /* 0x000362000c1e9900 */
[----:B0-----:R-:W-:-:S04]  /*0280*/  IMAD.WIDE R6, R19, 0x4, R10 ;  /* 0x0000000413067825 */ /* 0x001fc800078e020a */
[C---:B-1----:R-:W-:Y:S02]  /*0290*/  IMAD.WIDE R8, R19.reuse, 0x4, R6 ;  /* 0x0000000413087825 */ /* 0x042fe400078e0206 */
[----:B------:R-:W5:Y:S02]  /*02a0*/  LDG.E.CONSTANT R6, desc[UR8][R6.64] ;  /* 0x0000000806067981 */ /* 0x000f64000c1e9900 */
[C---:B------:R-:W-:Y:S02]  /*02b0*/  IMAD.WIDE R2, R19.reuse, 0x4, R8 ;  /* 0x0000000413027825 */ /* 0x040fe400078e0208 */
[----:B------:R-:W5:Y:S02]  /*02c0*/  LDG.E.CONSTANT R8, desc[UR8][R8.64] ;  /* 0x0000000808087981 */ /* 0x000f64000c1e9900 */
[C---:B------:R-:W-:Y:S02]  /*02d0*/  IMAD.WIDE R4, R19.reuse, 0x4, R2 ;  /* 0x0000000413047825 */ /* 0x040fe400078e0202 */
[----:B------:R-:W5:Y:S02]  /*02e0*/  LDG.E.CONSTANT R29, desc[UR8][R2.64] ;  /* 0x00000008021d7981 */ /* 0x000f64000c1e9900 */
[----:B------:R-:W-:-:S02]  /*02f0*/  IMAD.WIDE R12, R19, 0x4, R4 ;  /* 0x00000004130c7825 */ /* 0x000fc400078e0204 */
[----:B------:R-:W5:Y:S02]  /*0300*/  LDG.E.CONSTANT R4, desc[UR8][R4.64] ;  /* 0x0000000804047981 */ /* 0x000f64000c1e9900 */
[C---:B------:R-:W-:Y:S02]  /*0310*/  IMAD.WIDE R16, R19.reuse, 0x4, R12 ;  /* 0x0000000413107825 */ /* 0x040fe400078e020c */
[----:B------:R-:W5:Y:S02]  /*0320*/  LDG.E.CONSTANT R12, desc[UR8][R12.64] ;  /* 0x000000080c0c7981 */ /* 0x000f64000c1e9900 */
[C---:B------:R-:W-:Y:S02]  /*0330*/  IMAD.WIDE R26, R19.reuse, 0x4, R16 ;  /* 0x00000004131a7825 */ /* 0x040fe400078e0210 */
[----:B------:R-:W5:Y:S02]  /*0340*/  LDG.E.CONSTANT R16, desc[UR8][R16.64] ;  /* 0x0000000810107981 */ /* 0x000f64000c1e9900 */
[----:B------:R-:W-:-:S02]  /*0350*/  IMAD.WIDE R10, R19, 0x4, R26 ;  /* 0x00000004130a7825 */ /* 0x000fc400078e021a */
[----:B------:R-:W5:Y:S04]  /*0360*/  LDG.E.CONSTANT R26, desc[UR8][R26.64] ;  /* 0x000000081a1a7981 */ /* 0x000f68000c1e9900 */
[----:B------:R-:W5:Y:S01]  /*0370*/  LDG.E.CONSTANT R10, desc[UR8][R10.64] ;  /* 0x000000080a0a7981 */ /* 0x000f62000c1e9900 */
[----:B------:R-:W-:-:S04]  /*0380*/  UIADD3 UR6, UPT, UPT, UR6, 0x10, URZ ;  /* 0x0000001006067890 */ /* 0x000fc8000fffe0ff */
[----:B------:R-:W-:Y:S01]  /*0390*/  UISETP.NE.AND UP1, UPT, UR6, URZ, UPT ;  /* 0x000000ff0600728c */ /* 0x000fe2000bf25270 */
[----:B------:R-:W-:Y:S01]  /*03a0*/  LEA R0, R19, R0, 0x4 ;  /* 0x0000000013007211 */ /* 0x000fe200078e20ff */
[----:B--2---:R-:W-:-:S04]  /*03b0*/  FADD R24, R24, R15 ;  /* 0x0000000f18187221 */ /* 0x004fc80000000000 */
[----:B---3--:R-:W-:-:S04]  /*03c0*/  FADD R23, R24, R23 ;  /* 0x0000001718177221 */ /* 0x008fc80000000000 */
[----:B----4-:R-:W-:-:S04]  /*03d0*/  FADD R22, R23, R22 ;  /* 0x0000001617167221 */ /* 0x010fc80000000000 */
[----:B-----5:R-:W-:-:S04]  /*03e0*/  FADD R21, R22, R21 ;  /* 0x0000001516157221 */ /* 0x020fc80000000000 */
[----:B------:R-:W-:-:S04]  /*03f0*/  FADD R21, R21, R20 ;  /* 0x0000001415157221 */ /* 0x000fc80000000000 */
        /* <DEDUP_REMOVED lines=10> */
[----:B------:R-:W-:Y:S01]  /*04a0*/  FADD R15, R29, R10 ;  /* 0x0000000a1d0f7221 */ /* 0x000fe20000000000 */
[----:B------:R-:W-:Y:S06]  /*04b0*/  BRA.U UP1, `(.L_x_28) ;  /* 0xfffffffd012c7547 */ /* 0x000fec000b83ffff */
.L_x_27:
[----:B------:R-:W-:Y:S05]  /*04c0*/  BRA.U !UP0, `(.L_x_26) ;  /* 0x0000000108f87547 */ /* 0x000fea000b800000 */
[----:B------:R-:W-:Y:S02]  /*04d0*/  UISETP.GE.U32.AND UP0, UPT, UR5, 0x8, UPT ;  /* 0x000000080500788c */ /* 0x000fe4000bf06070 */
[----:B------:R-:W-:-:S04]  /*04e0*/  ULOP3.LUT UR6, UR7, 0x7, URZ, 0xc0, !UPT ;  /* 0x0000000707067892 */ /* 0x000fc8000f8ec0ff */
[----:B------:R-:W-:-:S03]  /*04f0*/  UISETP.NE.AND UP1, UPT, UR6, URZ, UPT ;  /* 0x000000ff0600728c */ /* 0x000fc6000bf25270 */
[----:B------:R-:W-:Y:S08]  /*0500*/  BRA.U !UP0, `(.L_x_29) ;  /* 0x00000001086c7547 */ /* 0x000ff0000b800000 */
[----:B------:R-:W0:Y:S01]  /*0510*/  LDC.64 R2, c[0x0][0x380] ;  /* 0x0000e000ff027b82 */ /* 0x000e220000000a00 */
[----:B------:R-:W-:-:S04]  /*0520*/  IMAD R5, R19, UR4, R14 ;  /* 0x0000000413057c24 */ /* 0x000fc8000f8e020e */
[----:B0-----:R-:W-:-:S04]  /*0530*/  IMAD.WIDE R2, R5, 0x4, R2 ;  /* 0x0000000405027825 */ /* 0x001fc800078e0202 */
[C---:B------:R-:W-:Y:S02]  /*0540*/  IMAD.WIDE R4, R19.reuse, 0x4, R2 ;  /* 0x0000000413047825 */ /* 0x040fe400078e0202 */
[----:B------:R-:W2:Y:S02]  /*0550*/  LDG.E.CONSTANT R2, desc[UR8][R2.64] ;  /* 0x0000000802027981 */ /* 0x000ea4000c1e9900 */
[C---:B------:R-:W-:Y:S02]  /*0560*/  IMAD.WIDE R6, R19.reuse, 0x4, R4 ;  /* 0x0000000413067825 */ /* 0x040fe400078e0204 */
[----:B------:R-:W3:Y:S02]  /*0570*/  LDG.E.CONSTANT R5, desc[UR8][R4.64] ;  /* 0x0000000804057981 */ /* 0x000ee4000c1e9900 */
[C---:B------:R-:W-:Y:S02]  /*0580*/  IMAD.WIDE R8, R19.reuse, 0x4, R6 ;  /* 0x0000000413087825 */ /* 0x040fe400078e0206 */
[----:B------:R-:W4:Y:S02]  /*0590*/  LDG.E.CONSTANT R7, desc[UR8][R6.64] ;  /* 0x0000000806077981 */ /* 0x000f24000c1e9900 */
        /* <DEDUP_REMOVED lines=9> */
[----:B------:R-:W-:Y:S01]  /*0630*/  UIADD3 UR4, UPT, UPT, UR4, 0x8, URZ ;  /* 0x0000000804047890 */ /* 0x000fe2000fffe0ff */
[----:B--2---:R-:W-:-:S04]  /*0640*/  FADD R2, R15, R2 ;  /* 0x000000020f027221 */ /* 0x004fc80000000000 */
[----:B---3--:R-:W-:-:S04]  /*0650*/  FADD R2, R2, R5 ;  /* 0x0000000502027221 */ /* 0x008fc80000000000 */
[----:B----4-:R-:W-:-:S04]  /*0660*/  FADD R2, R2, R7 ;  /* 0x0000000702027221 */ /* 0x010fc80000000000 */
[----:B-----5:R-:W-:-:S04]  /*0670*/  FADD R2, R2, R9 ;  /* 0x0000000902027221 */ /* 0x020fc80000000000 */
[----:B------:R-:W-:-:S04]  /*0680*/  FADD R2, R2, R11 ;  /* 0x0000000b02027221 */ /* 0x000fc80000000000 */
[----:B------:R-:W-:-:S04]  /*0690*/  FADD R2, R2, R13 ;  /* 0x0000000d02027221 */ /* 0x000fc80000000000 */
[----:B------:R-:W-:-:S04]  /*06a0*/  FADD R2, R2, R17 ;  /* 0x0000001102027221 */ /* 0x000fc80000000000 */
[----:B------:R-:W-:-:S07]  /*06b0*/  FADD R15, R2, R21 ;  /* 0x00000015020f7221 */ /* 0x000fce0000000000 */
.L_x_29:
        /* <DEDUP_REMOVED lines=12> */
[----:B------:R-:W-:Y:S02]  /*0780*/  IMAD.WIDE R8, R19, 0x4, R6 ;  /* 0x0000000413087825 */ /* 0x000fe400078e0206 */
[----:B------:R-:W4:Y:S04]  /*0790*/  LDG.E.CONSTANT R6, desc[UR8][R6.64] ;  /* 0x0000000806067981 */ /* 0x000f28000c1e9900 */
[----:B------:R-:W5:Y:S01]  /*07a0*/  LDG.E.CONSTANT R8, desc[UR8][R8.64] ;  /* 0x0000000808087981 */ /* 0x000f62000c1e9900 */
[----:B------:R-:W-:Y:S01]  /*07b0*/  UIADD3 UR4, UPT, UPT, UR4, 0x4, URZ ;  /* 0x0000000404047890 */ /* 0x000fe2000fffe0ff */
[----:B--2---:R-:W-:-:S04]  /*07c0*/  FADD R15, R15, R2 ;  /* 0x000000020f0f7221 */ /* 0x004fc80000000000 */
[----:B---3--:R-:W-:-:S04]  /*07d0*/  FADD R15, R15, R4 ;  /* 0x000000040f0f7221 */ /* 0x008fc80000000000 */
[----:B----4-:R-:W-:-:S04]  /*07e0*/  FADD R15, R15, R6 ;  /* 0x000000060f0f7221 */ /* 0x010fc80000000000 */
[----:B-----5:R-:W-:-:S07]  /*07f0*/  FADD R15, R15, R8 ;  /* 0x000000080f0f7221 */ /* 0x020fce0000000000 */
.L_x_30:
[----:B------:R-:W-:Y:S05]  /*0800*/  BRA.U !UP1, `(.L_x_26) ;  /* 0x0000000109287547 */ /* 0x000fea000b800000 */
[----:B------:R-:W0:Y:S01]  /*0810*/  LDC.64 R4, c[0x0][0x380] ;  /* 0x0000e000ff047b82 */ /* 0x000e220000000a00 */
[----:B------:R-:W-:Y:S01]  /*0820*/  IMAD R0, R19, UR4, R14 ;  /* 0x0000000413007c24 */ /* 0x000fe2000f8e020e */
[----:B------:R-:W-:-:S12]  /*0830*/  UIADD3 UR5, UPT, UPT, -UR5, URZ, URZ ;  /* 0x000000ff05057290 */ /* 0x000fd8000fffe1ff */
.L_x_31:
[----:B0-----:R-:W-:-:S06]  /*0840*/  IMAD.WIDE R2, R0, 0x4, R4 ;  /* 0x0000000400027825 */ /* 0x001fcc00078e0204 */
[----:B------:R-:W2:Y:S01]  /*0850*/  LDG.E.CONSTANT R2, desc[UR8][R2.64] ;  /* 0x0000000802027981 */ /* 0x000ea2000c1e9900 */
[----:B------:R-:W-:Y:S01]  /*0860*/  UIADD3 UR5, UPT, UPT, UR5, 0x1, URZ ;  /* 0x0000000105057890 */ /* 0x000fe2000fffe0ff */
[----:B------:R-:W-:-:S03]  /*0870*/  IADD3 R0, PT, PT, R0, R19, RZ ;  /* 0x0000001300007210 */ /* 0x000fc60007ffe0ff */
[----:B------:R-:W-:Y:S01]  /*0880*/  UISETP.NE.AND UP0, UPT, UR5, URZ, UPT ;  /* 0x000000ff0500728c */ /* 0x000fe2000bf05270 */
[----:B--2---:R-:W-:-:S08]  /*0890*/  FADD R15, R2, R15 ;  /* 0x0000000f020f7221 */ /* 0x004fd00000000000 */
[----:B------:R-:W-:Y:S05]  /*08a0*/  BRA.U UP0, `(.L_x_31) ;  /* 0xfffffffd00e47547 */ /* 0x000fea000b83ffff */
.L_x_26:
[----:B------:R-:W-:Y:S01]  /*08b0*/  I2FP.F32.S32 R4, UR7 ;  /* 0x0000000700047c45 */ /* 0x000fe20008201400 */
[----:B------:R-:W-:Y:S03]  /*08c0*/  BSSY.RECONVERGENT B0, `(.L_x_32) ;  /* 0x000000d000007945 */ /* 0x000fe60003800200 */
[----:B------:R-:W0:Y:S08]  /*08d0*/  MUFU.RCP R3, R4 ;  /* 0x0000000400037308 */ /* 0x000e300000001000 */
[----:B------:R-:W1:Y:S01]  /*08e0*/  FCHK P0, R15, R4 ;  /* 0x000000040f007302 */ /* 0x000e620000000000 */
[----:B0-----:R-:W-:-:S04]  /*08f0*/  FFMA R0, -R4, R3, 1 ;  /* 0x3f80000004007423 */ /* 0x001fc80000000103 */
[----:B------:R-:W-:-:S04]  /*0900*/  FFMA R0, R3, R0, R3 ;  /* 0x0000000003007223 */ /* 0x000fc80000000003 */
[----:B------:R-:W-:-:S04]  /*0910*/  FFMA R3, R0, R15, RZ ;  /* 0x0000000f00037223 */ /* 0x000fc800000000ff */
[----:B------:R-:W-:-:S04]  /*0920*/  FFMA R2, -R4, R3, R15 ;  /* 0x0000000304027223 */ /* 0x000fc8000000010f */
[----:B------:R-:W-:Y:S01]  /*0930*/  FFMA R5, R0, R2, R3 ;  /* 0x0000000200057223 */ /* 0x000fe20000000003 */
[----:B-1----:R-:W-:Y:S06]  /*0940*/  @!P0 BRA `(.L_x_33) ;  /* 0x0000000000108947 */ /* 0x002fec0003800000 */
[----:B------:R-:W-:Y:S02]  /*0950*/  MOV R3, R15 ;  /* 0x0000000f00037202 */ /* 0x000fe40000000f00 */
[----:B------:R-:W-:-:S07]  /*0960*/  MOV R2, 0x980 ;  /* 0x0000098000027802 */ /* 0x000fce0000000f00 */
[----:B------:R-:W-:Y:S05]  /*0970*/  CALL.REL.NOINC `($__internal_2_$__cuda_sm3x_div_rn_noftz_f32_slowpath) ;  /* 0x0000000000187944 */ /* 0x000fea0003c00000 */
[----:B------:R-:W-:-:S07]  /*0980*/  MOV R5, R0 ;  /* 0x0000000000057202 */ /* 0x000fce0000000f00 */
.L_x_33:
[----:B------:R-:W-:Y:S05]  /*0990*/  BSYNC.RECONVERGENT B0 ;  /* 0x0000000000007941 */ /* 0x000fea0003800200 */
.L_x_32:
[----:B------:R-:W0:Y:S02]  /*09a0*/  LDC.64 R2, c[0x0][0x388] ;  /* 0x0000e200ff027b82 */ /* 0x000e240000000a00 */
[----:B0-----:R-:W-:-:S05]  /*09b0*/  IMAD.WIDE R14, R14, 0x4, R2 ;  /* 0x000000040e0e7825 */ /* 0x001fca00078e0202 */
[----:B------:R-:W-:Y:S01]  /*09c0*/  STG.E desc[UR8][R14.64], R5 ;  /* 0x000000050e007986 */ /* 0x000fe2000c101908 */
[----:B------:R-:W-:Y:S05]  /*09d0*/  EXIT ;  /* 0x000000000000794d */ /* 0x000fea0003800000 */
        .weak           $__internal_2_$__cuda_sm3x_div_rn_noftz_f32_slowpath
        .type           $__internal_2_$__cuda_sm3x_div_rn_noftz_f32_slowpath,@function
        .size           $__internal_2_$__cuda_sm3x_div_rn_noftz_f32_slowpath,(.L_x_189 - $__internal_2_$__cuda_sm3x_div_rn_noftz_f32_slowpath)
$__internal_2_$__cuda_sm3x_div_rn_noftz_f32_slowpath:
[----:B------:R-:W-:Y:S01]  /*09e0*/  SHF.R.U32.HI R5, RZ, 0x17, R4 ;  /* 0x00000017ff057819 */ /* 0x000fe20000011604 */
[----:B------:R-:W-:Y:S01]  /*09f0*/  BSSY.RECONVERGENT B1, `(.L_x_34) ;  /* 0x0000063000017945 */ /* 0x000fe20003800200 */
[----:B------:R-:W-:Y:S02]  /*0a00*/  SHF.R.U32.HI R0, RZ, 0x17, R3 ;  /* 0x00000017ff007819 */ /* 0x000fe40000011603 */
[----:B------:R-:W-:Y:S02]  /*0a10*/  LOP3.LUT R5, R5, 0xff, RZ, 0xc0, !PT ;  /* 0x000000ff05057812 */ /* 0x000fe400078ec0ff */
[----:B------:R-:W-:Y:S02]  /*0a20*/  LOP3.LUT R10, R0, 0xff, RZ, 0xc0, !PT ;  /* 0x000000ff000a7812 */ /* 0x000fe400078ec0ff */
[----:B------:R-:W-:Y:S02]  /*0a30*/  IADD3 R7, PT, PT, R5, -0x1, RZ ;  /* 0xffffffff05077810 */ /* 0x000fe40007ffe0ff */
[----:B------:R-:W-:-:S02]  /*0a40*/  IADD3 R8, PT, PT, R10, -0x1, RZ ;  /* 0xffffffff0a087810 */ /* 0x000fc40007ffe0ff */
[----:B------:R-:W-:-:S04]  /*0a50*/  ISETP.GT.U32.AND P0, PT, R7, 0xfd, PT ;  /* 0x000000fd0700780c */ /* 0x000fc80003f04070 */
[----:B------:R-:W-:-:S13]  /*0a60*/  ISETP.GT.U32.OR P0, PT, R8, 0xfd, P0 ;  /* 0x000000fd0800780c */ /* 0x000fda0000704470 */
[----:B------:R-:W-:Y:S01]  /*0a70*/  @!P0 MOV R6, RZ ;  /* 0x000000ff00068202 */ /* 0x000fe20000000f00 */
[----:B------:R-:W-:Y:S06]  /*0a80*/  @!P0 BRA `(.L_x_35) ;  /* 0x0000000000608947 */ /* 0x000fec0003800000 */
[----:B------:R-:W-:Y:S02]  /*0a90*/  FSETP.GTU.FTZ.AND P0, PT, |R3|, +INF , PT ;  /* 0x7f8000000300780b */ /* 0x000fe40003f1c200 */
[----:B------:R-:W-:Y:S02]  /*0aa0*/  FSETP.GTU.FTZ.AND P1, PT, |R4|, +INF , PT ;  /* 0x7f8000000400780b */ /* 0x000fe40003f3c200 */
[----:B------:R-:W-:Y:S02]  /*0ab0*/  MOV R0, R4 ;  /* 0x0000000400007202 */ /* 0x000fe40000000f00 */
        /* <DEDUP_REMOVED lines=16> */
[----:B------:R-:W-:Y:S01]  /*0bc0*/  @P0 MOV R6, RZ ;  /* 0x000000ff00060202 */ /* 0x000fe20000000f00 */
[----:B------:R-:W-:Y:S01]  /*0bd0*/  @!P0 FFMA R3, R3, 1.84467440737095516160e+19, RZ ;  /* 0x5f80000003038823 */ /* 0x000fe200000000ff */
[----:B------:R-:W-:Y:S01]  /*0be0*/  @!P0 MOV R6, 0xffffffc0 ;  /* 0xffffffc000068802 */ /* 0x000fe20000000f00 */
[----:B------:R-:W-:-:S03]  /*0bf0*/  @!P1 FFMA R4, R0, 1.84467440737095516160e+19, RZ ;  /* 0x5f80000000049823 */ /* 0x000fc600000000ff */
[----:B------:R-:W-:-:S07]  /*0c00*/  @!P1 IADD3 R6, PT, PT, R6, 0x40, RZ ;  /* 0x0000004006069810 */ /* 0x000fce0007ffe0ff */
.L_x_35:
[----:B------:R-:W-:Y:S01]  /*0c10*/  LEA R7, R5, 0xc0800000, 0x17 ;  /* 0xc080000005077811 */ /* 0x000fe200078eb8ff */
[----:B------:R-:W-:Y:S03]  /*0c20*/  BSSY.RECONVERGENT B2, `(.L_x_40) ;  /* 0x0000036000027945 */ /* 0x000fe60003800200 */
[----:B------:R-:W-:Y:S02]  /*0c30*/  IADD3 R7, PT, PT, -R7, R4, RZ ;  /* 0x0000000407077210 */ /* 0x000fe40007ffe1ff */
[----:B------:R-:W-:Y:S02]  /*0c40*/  IADD3 R4, PT, PT, R10, -0x7f, RZ ;  /* 0xffffff810a047810 */ /* 0x000fe40007ffe0ff */
[----:B------:R-:W0:Y:S01]  /*0c50*/  MUFU.RCP R8, R7 ;  /* 0x0000000700087308 */ /* 0x000e220000001000 */
[----:B------:R-:W-:Y:S01]  /*0c60*/  FADD.FTZ R9, -R7, -RZ ;  /* 0x800000ff07097221 */ /* 0x000fe20000010100 */
[C---:B------:R-:W-:Y:S01]  /*0c70*/  IADD3 R5, PT, PT, R4.reuse, 0x7f, -R5 ;  /* 0x0000007f04057810 */ /* 0x040fe20007ffe805 */
[----:B------:R-:W-:-:S03]  /*0c80*/  IMAD R0, R4, -0x800000, R3 ;  /* 0xff80000004007824 */ /* 0x000fc600078e0203 */
[----:B------:R-:W-:Y:S01]  /*0c90*/  IADD3 R5, PT, PT, R5, R6, RZ ;  /* 0x0000000605057210 */ /* 0x000fe20007ffe0ff */
        /* <DEDUP_REMOVED lines=8> */
[----:B------:R-:W-:-:S04]  /*0d20*/  LOP3.LUT R3, R3, 0xff, RZ, 0xc0, !PT ;  /* 0x000000ff03037812 */ /* 0x000fc800078ec0ff */
[----:B------:R-:W-:-:S04]  /*0d30*/  IADD3 R7, PT, PT, R3, R5, RZ ;  /* 0x0000000503077210 */ /* 0x000fc80007ffe0ff */
[----:B------:R-:W-:-:S04]  /*0d40*/  IADD3 R3, PT, PT, R7, -0x1, RZ ;  /* 0xffffffff07037810 */ /* 0x000fc80007ffe0ff */
        /* <DEDUP_REMOVED lines=10> */
[C---:B------:R-:W-:Y:S01]  /*0df0*/  IADD3 R6, PT, PT, R7.reuse, 0x20, RZ ;  /* 0x0000002007067810 */ /* 0x040fe20007ffe0ff */
[CCC-:B------:R-:W-:Y:S01]  /*0e00*/  FFMA.RM R4, R10.reuse, R8.reuse, R11.reuse ;  /* 0x000000080a047223 */ /* 0x1c0fe2000000400b */
[----:B------:R-:W-:Y:S02]  /*0e10*/  ISETP.NE.AND P2, PT, R7, RZ, PT ;  /* 0x000000ff0700720c */ /* 0x000fe40003f45270 */
[----:B------:R-:W-:Y:S01]  /*0e20*/  LOP3.LUT R5, R3, 0x7fffff, RZ, 0xc0, !PT ;  /* 0x007fffff03057812 */ /* 0x000fe200078ec0ff */
[----:B------:R-:W-:Y:S01]  /*0e30*/  FFMA.RP R3, R10, R8, R11 ;  /* 0x000000080a037223 */ /* 0x000fe2000000800b */
[----:B------:R-:W-:Y:S02]  /*0e40*/  ISETP.NE.AND P1, PT, R7, RZ, PT ;  /* 0x000000ff0700720c */ /* 0x000fe40003f25270 */
[----:B------:R-:W-:Y:S02]  /*0e50*/  LOP3.LUT R5, R5, 0x800000, RZ, 0xfc, !PT ;  /* 0x0080000005057812 */ /* 0x000fe400078efcff */
[----:B------:R-:W-:-:S02]  /*0e60*/  IADD3 R7, PT, PT, -R7, RZ, RZ ;  /* 0x000000ff07077210 */ /* 0x000fc40007ffe1ff */
[----:B------:R-:W-:Y:S02]  /*0e70*/  SHF.L.U32 R6, R5, R6, RZ ;  /* 0x0000000605067219 */ /* 0x000fe400000006ff */
[----:B------:R-:W-:Y:S02]  /*0e80*/  FSETP.NEU.FTZ.AND P0, PT, R3, R4, PT ;  /* 0x000000040300720b */ /* 0x000fe40003f1d000 */
[----:B------:R-:W-:Y:S02]  /*0e90*/  SEL R4, R7, RZ, P2 ;  /* 0x000000ff07047207 */ /* 0x000fe40001000000 */
[----:B------:R-:W-:Y:S02]  /*0ea0*/  ISETP.NE.AND P1, PT, R6, RZ, P1 ;  /* 0x000000ff0600720c */ /* 0x000fe40000f25270 */
[----:B------:R-:W-:Y:S02]  /*0eb0*/  SHF.R.U32.HI R4, RZ, R4, R5 ;  /* 0x00000004ff047219 */ /* 0x000fe40000011605 */
[----:B------:R-:W-:-:S02]  /*0ec0*/  PLOP3.LUT P0, PT, P0, P1, PT, 0xf8, 0x8f ;  /* 0x00000000008f781c */ /* 0x000fc40000703f70 */
[----:B------:R-:W-:Y:S02]  /*0ed0*/  SHF.R.U32.HI R6, RZ, 0x1, R4 ;  /* 0x00000001ff067819 */ /* 0x000fe40000011604 */
[----:B------:R-:W-:-:S04]  /*0ee0*/  SEL R3, RZ, 0x1, !P0 ;  /* 0x00000001ff037807 */ /* 0x000fc80004000000 */
[----:B------:R-:W-:-:S04]  /*0ef0*/  LOP3.LUT R3, R3, 0x1, R6, 0xf8, !PT ;  /* 0x0000000103037812 */ /* 0x000fc800078ef806 */
[----:B------:R-:W-:-:S04]  /*0f00*/  LOP3.LUT R3, R3, R4, RZ, 0xc0, !PT ;  /* 0x0000000403037212 */ /* 0x000fc800078ec0ff */
[----:B------:R-:W-:-:S04]  /*0f10*/  IADD3 R3, PT, PT, R6, R3, RZ ;  /* 0x0000000306037210 */ /* 0x000fc80007ffe0ff */
[----:B------:R-:W-:Y:S01]  /*0f20*/  LOP3.LUT R0, R3, R0, RZ, 0xfc, !PT ;  /* 0x0000000003007212 */ /* 0x000fe200078efcff */
[----:B------:R-:W-:Y:S06]  /*0f30*/  BRA `(.L_x_43) ;  /* 0x0000000000107947 */ /* 0x000fec0003800000 */
.L_x_42:
[----:B------:R-:W-:-:S04]  /*0f40*/  LOP3.LUT R0, R0, 0x80000000, RZ, 0xc0, !PT ;  /* 0x8000000000007812 */ /* 0x000fc800078ec0ff */
[----:B------:R-:W-:Y:S01]  /*0f50*/  LOP3.LUT R0, R0, 0x7f800000, RZ, 0xfc, !PT ;  /* 0x7f80000000007812 */ /* 0x000fe200078efcff */
[----:B------:R-:W-:Y:S06]  /*0f60*/  BRA `(.L_x_43) ;  /* 0x0000000000047947 */ /* 0x000fec0003800000 */
.L_x_41:
[----:B------:R-:W-:-:S07]  /*0f70*/  LEA R0, R5, R0, 0x17 ;  /* 0x0000000005007211 */ /* 0x000fce00078eb8ff */
.L_x_43:
[----:B------:R-:W-:Y:S05]  /*0f80*/  BSYNC.RECONVERGENT B2 ;  /* 0x0000000000027941 */ /* 0x000fea0003800200 */
.L_x_40:
[----:B------:R-:W-:Y:S05]  /*0f90*/  BRA `(.L_x_44) ;  /* 0x0000000000207947 */ /* 0x000fea0003800000 */
.L_x_39:
[----:B------:R-:W-:-:S04]  /*0fa0*/  LOP3.LUT R0, R4, 0x80000000, R3, 0x48, !PT ;  /* 0x8000000004007812 */ /* 0x000fc800078e4803 */
[----:B------:R-:W-:Y:S01]  /*0fb0*/  LOP3.LUT R0, R0, 0x7f800000, RZ, 0xfc, !PT ;  /* 0x7f80000000007812 */ /* 0x000fe200078efcff */
[----:B------:R-:W-:Y:S06]  /*0fc0*/  BRA `(.L_x_44) ;  /* 0x0000000000147947 */ /* 0x000fec0003800000 */
.L_x_38:
[----:B------:R-:W-:Y:S01]  /*0fd0*/  LOP3.LUT R0, R4, 0x80000000, R3, 0x48, !PT ;  /* 0x8000000004007812 */ /* 0x000fe200078e4803 */
[----:B------:R-:W-:Y:S06]  /*0fe0*/  BRA `(.L_x_44) ;  /* 0x00000000000c7947 */ /* 0x000fec0003800000 */
.L_x_37:
[----:B------:R-:W0:Y:S01]  /*0ff0*/  MUFU.RSQ R0, -QNAN ;  /* 0xffc0000000007908 */ /* 0x000e220000001400 */
[----:B------:R-:W-:Y:S05]  /*1000*/  BRA `(.L_x_44) ;  /* 0x0000000000047947 */ /* 0x000fea0003800000 */
.L_x_36:
[----:B------:R-:W-:-:S07]  /*1010*/  FADD.FTZ R0, R3, R0 ;  /* 0x0000000003007221 */ /* 0x000fce0000010000 */
.L_x_44:
[----:B------:R-:W-:Y:S05]  /*1020*/  BSYNC.RECONVERGENT B1 ;  /* 0x0000000000017941 */ /* 0x000fea0003800200 */
.L_x_34:
[----:B------:R-:W-:-:S04]  /*1030*/  HFMA2 R3, -RZ, RZ, 0, 0 ;  /* 0x00000000ff037431 */ /* 0x000fc800000001ff */
[----:B0-----:R-:W-:Y:S05]  /*1040*/  RET.REL.NODEC R2 `(_Z14k_graphReadoutPKfPfii) ;  /* 0xffffffec02ec7950 */ /* 0x001fea0003c3ffff */
.L_x_45:
        /* <DEDUP_REMOVED lines=11> */
.L_x_189:


//--------------------- .text._Z19k_aggregateMessagesPKfPKiS2_Pfii --------------------------
	.section	.text._Z19k_aggregateMessagesPKfPKiS2_Pfii,"ax",@progbits
	.align	128
        .global         _Z19k_aggregateMessagesPKfPKiS2_Pfii
        .type           _Z19k_aggregateMessagesPKfPKiS2_Pfii,@function
        .size           _Z19k_aggregateMessagesPKfPKiS2_Pfii,(.L_x_190 - _Z19k_aggregateMessagesPKfPKiS2_Pfii)
        .other          _Z19k_aggregateMessagesPKfPKiS2_Pfii,@"STO_CUDA_ENTRY STV_DEFAULT"
_Z19k_aggregateMessagesPKfPKiS2_Pfii:
.text._Z19k_aggregateMessagesPKfPKiS2_Pfii:
[----:B------:R-:W-:Y:S01]  /*0000*/  LDC R1, c[0x0][0x37c] ;  /* 0x0000df00ff017b82 */ /* 0x000fe20000000800 */
[----:B------:R-:W0:Y:S07]  /*0010*/  S2R R0, SR_TID.X ;  /* 0x0000000000007919 */ /* 0x000e2e0000002100 */
[----:B------:R-:W0:Y:S01]  /*0020*/  LDC.64 R4, c[0x0][0x3a0] ;  /* 0x0000e800ff047b82 */ /* 0x000e220000000a00 */
[----:B------:R-:W1:Y:S01]  /*0030*/  S2R R3, SR_CTAID.X ;  /* 0x0000000000037919 */ /* 0x000e620000002500 */
[----:B0-----:R-:W-:-:S04]  /*0040*/  ISETP.GE.AND P0, PT, R0, R5, PT ;  /* 0x000000050000720c */ /* 0x001fc80003f06270 */
[----:B-1----:R-:W-:-:S13]  /*0050*/  ISETP.GE.OR P0, PT, R3, R4, P0 ;  /* 0x000000040300720c */ /* 0x002fda0000706670 */
[----:B------:R-:W-:Y:S05]  /*0060*/  @P0 EXIT ;  /* 0x000000000000094d */ /* 0x000fea0003800000 */
[----:B------:R-:W0:Y:S01]  /*0070*/  LDC.64 R6, c[0x0][0x388] ;  /* 0x0000e200ff067b82 */ /* 0x000e220000000a00 */
[----:B------:R-:W1:Y:S01]  /*0080*/  LDCU.64 UR4, c[0x0][0x358] ;  /* 0x00006b00ff0477ac */ /* 0x000e620008000a00 */
[----:B0-----:R-:W-:-:S05]  /*0090*/  IMAD.WIDE.U32 R6, R3, 0x4, R6 ;  /* 0x0000000403067825 */ /* 0x001fca00078e0006 */
[----:B-1----:R-:W2:Y:S01]  /*00a0*/  LDG.E.CONSTANT R2, desc[UR4][R6.64] ;  /* 0x0000000406027981 */ /* 0x002ea2000c1e9900 */
[----:B------:R-:W-:Y:S01]  /*00b0*/  HFMA2 R9, -RZ, RZ, 0, 0 ;  /* 0x00000000ff097431 */ /* 0x000fe200000001ff */
[----:B--2---:R-:W-:-:S13]  /*00c0*/  ISETP.GE.AND P0, PT, R2, 0x1, PT ;  /* 0x000000010200780c */ /* 0x004fda0003f06270 */
[----:B------:R-:W-:Y:S05]  /*00d0*/  @!P0 BRA `(.L_x_46) ;  /* 0x0000000800108947 */ /* 0x000fea0003800000 */
[----:B------:R-:W0:Y:S02]  /*00e0*/  LDC.64 R10, c[0x0][0x390] ;  /* 0x0000e400ff0a7b82 */ /* 0x000e240000000a00 */
[----:B0-----:R-:W-:-:S05]  /*00f0*/  IMAD.WIDE.U32 R10, R3, 0x4, R10 ;  /* 0x00000004030a7825 */ /* 0x001fca00078e000a */
[----:B------:R0:W5:Y:S01]  /*0100*/  LDG.E.CONSTANT R4, desc[UR4][R10.64] ;  /* 0x000000040a047981 */ /* 0x000162000c1e9900 */
[C---:B------:R-:W-:Y:S02]  /*0110*/  ISETP.GE.U32.AND P2, PT, R2.reuse, 0x10, PT ;  /* 0x000000100200780c */ /* 0x040fe40003f46070 */
[----:B------:R-:W-:Y:S02]  /*0120*/  LOP3.LUT R6, R2, 0xf, RZ, 0xc0, !PT ;  /* 0x0000000f02067812 */ /* 0x000fe400078ec0ff */
[----:B------:R-:W-:Y:S02]  /*0130*/  MOV R9, RZ ;  /* 0x000000ff00097202 */ /* 0x000fe40000000f00 */
[----:B------:R-:W-:Y:S02]  /*0140*/  ISETP.NE.AND P1, PT, R6, RZ, PT ;  /* 0x000000ff0600720c */ /* 0x000fe40003f25270 */
[----:B------:R-:W-:-:S05]  /*0150*/  MOV R7, RZ ;  /* 0x000000ff00077202 */ /* 0x000fca0000000f00 */
[----:B0-----:R-:W-:Y:S06]  /*0160*/  @!P2 BRA `(.L_x_47) ;  /* 0x0000000000e4a947 */ /* 0x001fec0003800000 */
[----:B------:R-:W-:Y:S01]  /*0170*/  LOP3.LUT R7, R2, 0x7ffffff0, RZ, 0xc0, !PT ;  /* 0x7ffffff002077812 */ /* 0x000fe200078ec0ff */
[----:B-----5:R-:W-:Y:S01]  /*0180*/  IMAD R10, R4, R5, R0 ;  /* 0x00000005040a7224 */ /* 0x020fe200078e0200 */
[----:B------:R-:W-:Y:S02]  /*0190*/  MOV R9, RZ ;  /* 0x000000ff00097202 */ /* 0x000fe40000000f00 */
[----:B------:R-:W-:-:S07]  /*01a0*/  IADD3 R11, PT, PT, -R7, RZ, RZ ;  /* 0x000000ff070b7210 */ /* 0x000fce0007ffe1ff */
.L_x_48:
[----:B------:R-:W0:Y:S02]  /*01b0*/  LDC.64 R20, c[0x0][0x380] ;  /* 0x0000e000ff147b82 */ /* 0x000e240000000a00 */
[----:B0-----:R-:W-:-:S05]  /*01c0*/  IMAD.WIDE R20, R10, 0x4, R20 ;  /* 0x000000040a147825 */ /* 0x001fca00078e0214 */
[----:B------:R0:W2:Y:S02]  /*01d0*/  LDG.E.CONSTANT R28, desc[UR4][R20.64] ;  /* 0x00000004141c7981 */ /* 0x0000a4000c1e9900 */
[----:B0-----:R-:W-:-:S05]  /*01e0*/  IMAD.WIDE R20, R5, 0x4, R20 ;  /* 0x0000000405147825 */ /* 0x001fca00078e0214 */
[----:B------:R-:W3:Y:S01]  /*01f0*/  LDG.E.CONSTANT R8, desc[UR4][R20.64] ;  /* 0x0000000414087981 */ /* 0x000ee2000c1e9900 */
[----:B------:R-:W-:-:S05]  /*0200*/  IMAD.WIDE R18, R5, 0x4, R20 ;  /* 0x0000000405127825 */ /* 0x000fca00078e0214 */
[----:B------:R0:W4:Y:S01]  /*0210*/  LDG.E.CONSTANT R27, desc[UR4][R18.64] ;  /* 0x00000004121b7981 */ /* 0x000122000c1e9900 */
[----:B------:R-:W-:-:S05]  /*0220*/  IMAD.WIDE R12, R5, 0x4, R18 ;  /* 0x00000004050c7825 */ /* 0x000fca00078e0212 */
[----:B------:R-:W5:Y:S01]  /*0230*/  LDG.E.CONSTANT R26, desc[UR4][R12.64] ;  /* 0x000000040c1a7981 */ /* 0x000f62000c1e9900 */
[----:B------:R-:W-:-:S04]  /*0240*/  IMAD.WIDE R24, R5, 0x4, R12 ;  /* 0x0000000405187825 */ /* 0x000fc800078e020c */
[C---:B------:R-:W-:Y:S02]  /*0250*/  IMAD.WIDE R14, R5.reuse, 0x4, R24 ;  /* 0x00000004050e7825 */ /* 0x040fe400078e0218 */
[----:B------:R-:W5:Y:S02]  /*0260*/  LDG.E.CONSTANT R25, desc[UR4][R24.64] ;  /* 0x0000000418197981 */ /* 0x000f64000c1e9900 */
[----:B------:R-:W-:-:S04]  /*0270*/  IMAD.WIDE R22, R5, 0x4, R14 ;  /* 0x0000000405167825 */ /* 0x000fc800078e020e */
[C---:B------:R-:W-:Y:S01]  /*0280*/  IMAD.WIDE R16, R5.reuse, 0x4, R22 ;  /* 0x0000000405107825 */ /* 0x040fe200078e0216 */
[----:B------:R1:W5:Y:S04]  /*0290*/  LDG.E.CONSTANT R24, desc[UR4][R14.64] ;  /* 0x000000040e187981 */ /* 0x000368000c1e9900 */
[----:B------:R-:W5:Y:S01]  /*02a0*/  LDG.E.CONSTANT R23, desc[UR4][R22.64] ;  /* 0x0000000416177981 */ /* 0x000f62000c1e9900 */
[----:B0-----:R-:W-:-:S05]  /*02b0*/  IMAD.WIDE R18, R5, 0x4, R16 ;  /* 0x0000000405127825 */ /* 0x001fca00078e0210 */
[----:B------:R-:W5:Y:S01]  /*02c0*/  LDG.E.CONSTANT R21, desc[UR4][R18.64] ;  /* 0x0000000412157981 */ /* 0x000f62000c1e9900 */
[----:B-1----:R-:W-:-:S03]  /*02d0*/  IMAD.WIDE R14, R5, 0x4, R18 ;  /* 0x00000004050e7825 */ /* 0x002fc600078e0212 */
[----:B------:R0:W5:Y:S01]  /*02e0*/  LDG.E.CONSTANT R22, desc[UR4][R16.64] ;  /* 0x0000000410167981 */ /* 0x000162000c1e9900 */
[----:B------:R-:W-:-:S03]  /*02f0*/  IMAD.WIDE R12, R5, 0x4, R14 ;  /* 0x00000004050c7825 */ /* 0x000fc600078e020e */
[----:B------:R1:W5:Y:S01]  /*0300*/  LDG.E.CONSTANT R20, desc[UR4][R14.64] ;  /* 0x000000040e147981 */ /* 0x000362000c1e9900 */
[----:B0-----:R-:W-:-:S03]  /*0310*/  IMAD.WIDE R16, R5, 0x4, R12 ;  /* 0x0000000405107825 */ /* 0x001fc600078e020c */
[----:B------:R-:W5:Y:S01]  /*0320*/  LDG.E.CONSTANT R13, desc[UR4][R12.64] ;  /* 0x000000040c0d7981 */ /* 0x000f62000c1e9900 */
[----:B-1----:R-:W-:-:S03]  /*0330*/  IMAD.WIDE R14, R5, 0x4, R16 ;  /* 0x00000004050e7825 */ /* 0x002fc600078e0210 */
[----:B------:R0:W5:Y:S02]  /*0340*/  LDG.E.CONSTANT R12, desc[UR4][R16.64] ;  /* 0x00000004100c7981 */ /* 0x000164000c1e9900 */
[C---:B0-----:R-:W-:Y:S02]  /*0350*/  IMAD.WIDE R16, R5.reuse, 0x4, R14 ;  /* 0x0000000405107825 */ /* 0x041fe400078e020e */
[----:B------:R2:W5:Y:S02]  /*0360*/  LDG.E.CONSTANT R14, desc[UR4][R14.64] ;  /* 0x000000040e0e7981 */ /* 0x000564000c1e9900 */
[----:B------:R-:W-:Y:S02]  /*0370*/  IMAD.WIDE R18, R5, 0x4, R16 ;  /* 0x0000000405127825 */ /* 0x000fe400078e0210 */
[----:B------:R-:W5:Y:S02]  /*0380*/  LDG.E.CONSTANT R29, desc[UR4][R16.64] ;  /* 0x00000004101d7981 */ /* 0x000f64000c1e9900 */
[----:B--2---:R-:W-:-:S02]  /*0390*/  FADD R15, R28, R9 ;  /* 0x000000091c0f7221 */ /* 0x004fc40000000000 */
[----:B------:R0:W2:Y:S02]  /*03a0*/  LDG.E.CONSTANT R9, desc[UR4][R18.64] ;  /* 0x0000000412097981 */ /* 0x0000a4000c1e9900 */
[----:B0-----:R-:W-:-:S05]  /*03b0*/  IMAD.WIDE R18, R5, 0x4, R18 ;  /* 0x0000000405127825 */ /* 0x001fca00078e0212 */
[----:B------:R-:W2:Y:S01]  /*03c0*/  LDG.E.CONSTANT R28, desc[UR4][R18.64] ;  /* 0x00000004121c7981 */ /* 0x000ea2000c1e9900 */
        /* <DEDUP_REMOVED lines=8> */
[----:B------:R-:W-:Y:S01]  /*0450*/  FADD R20, R21, R20 ;  /* 0x0000001415147221 */ /* 0x000fe20000000000 */
[----:B------:R-:W-:-:S03]  /*0460*/  VIADD R11, R11, 0x10 ;  /* 0x000000100b0b7836 */ /* 0x000fc60000000000 */
[----:B------:R-:W-:Y:S02]  /*0470*/  FADD R13, R20, R13 ;  /* 0x0000000d140d7221 */ /* 0x000fe40000000000 */
[----:B------:R-:W-:Y:S02]  /*0480*/  ISETP.NE.AND P2, PT, R11, RZ, PT ;  /* 0x000000ff0b00720c */ /* 0x000fe40003f45270 */
[----:B------:R-:W-:-:S04]  /*0490*/  FADD R13, R13, R12 ;  /* 0x0000000c0d0d7221 */ /* 0x000fc80000000000 */
[----:B------:R-:W-:-:S04]  /*04a0*/  FADD R14, R13, R14 ;  /* 0x0000000e0d0e7221 */ /* 0x000fc80000000000 */
[----:B------:R-:W-:Y:S01]  /*04b0*/  FADD R14, R14, R29 ;  /* 0x0000001d0e0e7221 */ /* 0x000fe20000000000 */
[----:B------:R-:W-:-:S03]  /*04c0*/  LEA R10, R5, R10, 0x4 ;  /* 0x0000000a050a7211 */ /* 0x000fc600078e20ff */
[----:B--2---:R-:W-:-:S04]  /*04d0*/  FADD R9, R14, R9 ;  /* 0x000000090e097221 */ /* 0x004fc80000000000 */
[----:B------:R-:W-:Y:S01]  /*04e0*/  FADD R9, R9, R28 ;  /* 0x0000001c09097221 */ /* 0x000fe20000000000 */
[----:B------:R-:W-:Y:S06]  /*04f0*/  @P2 BRA `(.L_x_48) ;  /* 0xfffffffc002c2947 */ /* 0x000fec000383ffff */
.L_x_47:
[----:B------:R-:W-:Y:S05]  /*0500*/  @!P1 BRA `(.L_x_46) ;  /* 0x0000000400049947 */ /* 0x000fea0003800000 */
[----:B------:R-:W-:Y:S02]  /*0510*/  ISETP.GE.U32.AND P1, PT, R6, 0x8, PT ;  /* 0x000000080600780c */ /* 0x000fe40003f26070 */
[----:B------:R-:W-:-:S04]  /*0520*/  LOP3.LUT R8, R2, 0x7, RZ, 0xc0, !PT ;  /* 0x0000000702087812 */ /* 0x000fc800078ec0ff */
[----:B------:R-:W-:-:S07]  /*0530*/  ISETP.NE.AND P2, PT, R8, RZ, PT ;  /* 0x000000ff0800720c */ /* 0x000fce0003f45270 */
[----:B------:R-:W-:Y:S06]  /*0540*/  @!P1 BRA `(.L_x_49) ;  /* 0x0000000000709947 */ /* 0x000fec0003800000 */
[----:B------:R-:W0:Y:S01]  /*0550*/  LDC.64 R22, c[0x0][0x380] ;  /* 0x0000e000ff167b82 */ /* 0x000e220000000a00 */
[----:B-----5:R-:W-:-:S05]  /*0560*/  IADD3 R6, PT, PT, R4, R7, RZ ;  /* 0x0000000704067210 */ /* 0x020fca0007ffe0ff */
[----:B------:R-:W-:-:S04]  /*0570*/  IMAD R11, R6, R5, R0 ;  /* 0x00000005060b7224 */ /* 0x000fc800078e0200 */
[----:B0-----:R-:W-:-:S05]  /*0580*/  IMAD.WIDE R22, R11, 0x4, R22 ;  /* 0x000000040b167825 */ /* 0x001fca00078e0216 */
[----:B------:R-:W2:Y:S01]  /*0590*/  LDG.E.CONSTANT R6, desc[UR4][R22.64] ;  /* 0x0000000416067981 */ /* 0x000ea2000c1e9900 */
[----:B------:R-:W-:-:S04]  /*05a0*/  IMAD.WIDE R24, R5, 0x4, R22 ;  /* 0x0000000405187825 */ /* 0x000fc800078e0216 */
[C---:B------:R-:W-:Y:S02]  /*05b0*/  IMAD.WIDE R12, R5.reuse, 0x4, R24 ;  /* 0x00000004050c7825 */ /* 0x040fe400078e0218 */
[----:B------:R-:W3:Y:S02]  /*05c0*/  LDG.E.CONSTANT R25, desc[UR4][R24.64] ;  /* 0x0000000418197981 */ /* 0x000ee4000c1e9900 */
[C---:B------:R-:W-:Y:S02]  /*05d0*/  IMAD.WIDE R10, R5.reuse, 0x4, R12 ;  /* 0x00000004050a7825 */ /* 0x040fe400078e020c */
[----:B------:R-:W4:Y:S02]  /*05e0*/  LDG.E.CONSTANT R13, desc[UR4][R12.64] ;  /* 0x000000040c0d7981 */ /* 0x000f24000c1e9900 */
[C---:B------:R-:W-:Y:S02]  /*05f0*/  IMAD.WIDE R14, R5.reuse, 0x4, R10 ;  /* 0x00000004050e7825 */ /* 0x040fe400078e020a */
[----:B------:R-:W4:Y:S02]  /*0600*/  LDG.E.CONSTANT R11, desc[UR4][R10.64] ;  /* 0x000000040a0b7981 */ /* 0x000f24000c1e9900 */
[----:B------:R-:W-:-:S02]  /*0610*/  IMAD.WIDE R16, R5, 0x4, R14 ;  /* 0x0000000405107825 */ /* 0x000fc400078e020e */
[----:B------:R-:W4:Y:S02]  /*0620*/  LDG.E.CONSTANT R15, desc[UR4][R14.64] ;  /* 0x000000040e0f7981 */ /* 0x000f24000c1e9900 */
[C---:B------:R-:W-:Y:S02]  /*0630*/  IMAD.WIDE R18, R5.reuse, 0x4, R16 ;  /* 0x0000000405127825 */ /* 0x040fe400078e0210 */
[----:B------:R-:W4:Y:S02]  /*0640*/  LDG.E.CONSTANT R17, desc[UR4][R16.64] ;  /* 0x0000000410117981 */ /* 0x000f24000c1e9900 */
[----:B------:R-:W-:Y:S02]  /*0650*/  IMAD.WIDE R20, R5, 0x4, R18 ;  /* 0x0000000405147825 */ /* 0x000fe400078e0212 */
[----:B------:R-:W4:Y:S04]  /*0660*/  LDG.E.CONSTANT R19, desc[UR4][R18.64] ;  /* 0x0000000412137981 */ /* 0x000f28000c1e9900 */
[----:B------:R-:W4:Y:S01]  /*0670*/  LDG.E.CONSTANT R21, desc[UR4][R20.64] ;  /* 0x0000000414157981 */ /* 0x000f22000c1e9900 */
[----:B------:R-:W-:Y:S01]  /*0680*/  IADD3 R7, PT, PT, R7, 0x8, RZ ;  /* 0x0000000807077810 */ /* 0x000fe20007ffe0ff */
[----:B--2---:R-:W-:-:S04]  /*0690*/  FADD R6, R9, R6 ;  /* 0x0000000609067221 */ /* 0x004fc80000000000 */
[----:B---3--:R-:W-:-:S04]  /*06a0*/  FADD R6, R6, R25 ;  /* 0x0000001906067221 */ /* 0x008fc80000000000 */
[----:B----4-:R-:W-:-:S04]  /*06b0*/  FADD R6, R6, R13 ;  /* 0x0000000d06067221 */ /* 0x010fc80000000000 */
[----:B------:R-:W-:-:S04]  /*06c0*/  FADD R6, R6, R11 ;  /* 0x0000000b06067221 */ /* 0x000fc80000000000 */
[----:B------:R-:W-:-:S04]  /*06d0*/  FADD R6, R6, R15 ;  /* 0x0000000f06067221 */ /* 0x000fc80000000000 */
[----:B------:R-:W-:-:S04]  /*06e0*/  FADD R6, R6, R17 ;  /* 0x0000001106067221 */ /* 0x000fc80000000000 */
[----:B------:R-:W-:-:S04]  /*06f0*/  FADD R6, R6, R19 ;  /* 0x0000001306067221 */ /* 0x000fc80000000000 */
[----:B------:R-:W-:-:S07]  /*0700*/  FADD R9, R6, R21 ;  /* 0x0000001506097221 */ /* 0x000fce0000000000 */
.L_x_49:
        /* <DEDUP_REMOVED lines=8> */
[----:B0-----:R-:W-:-:S04]  /*0790*/  IMAD.WIDE R10, R13, 0x4, R10 ;  /* 0x000000040d0a7825 */ /* 0x001fc800078e020a */
[C---:B------:R-:W-:Y:S02]  /*07a0*/  IMAD.WIDE R12, R5.reuse, 0x4, R10 ;  /* 0x00000004050c7825 */ /* 0x040fe400078e020a */
[----:B------:R-:W2:Y:S02]  /*07b0*/  LDG.E.CONSTANT R10, desc[UR4][R10.64] ;  /* 0x000000040a0a7981 */ /* 0x000ea4000c1e9900 */
[C---:B------:R-:W-:Y:S02]  /*07c0*/  IMAD.WIDE R14, R5.reuse, 0x4, R12 ;  /* 0x00000004050e7825 */ /* 0x040fe400078e020c */
[----:B------:R-:W3:Y:S02]  /*07d0*/  LDG.E.CONSTANT R12, desc[UR4][R12.64] ;  /* 0x000000040c0c7981 */ /* 0x000ee4000c1e9900 */
[----:B------:R-:W-:Y:S02]  /*07e0*/  IMAD.WIDE R16, R5, 0x4, R14 ;  /* 0x0000000405107825 */ /* 0x000fe400078e020e */
[----:B------:R-:W4:Y:S04]  /*07f0*/  LDG.E.CONSTANT R14, desc[UR4][R14.64] ;  /* 0x000000040e0e7981 */ /* 0x000f28000c1e9900 */
[----:B------:R-:W4:Y:S01]  /*0800*/  LDG.E.CONSTANT R16, desc[UR4][R16.64] ;  /* 0x0000000410107981 */ /* 0x000f22000c1e9900 */
[----:B------:R-:W-:-:S02]  /*0810*/  VIADD R7, R7, 0x4 ;  /* 0x0000000407077836 */ /* 0x000fc40000000000 */
[----:B--2---:R-:W-:-:S04]  /*0820*/  FADD R9, R9, R10 ;  /* 0x0000000a09097221 */ /* 0x004fc80000000000 */
[----:B---3--:R-:W-:-:S04]  /*0830*/  FADD R9, R9, R12 ;  /* 0x0000000c09097221 */ /* 0x008fc80000000000 */
[----:B----4-:R-:W-:-:S04]  /*0840*/  FADD R9, R9, R14 ;  /* 0x0000000e09097221 */ /* 0x010fc80000000000 */
[----:B------:R-:W-:-:S07]  /*0850*/  FADD R9, R9, R16 ;  /* 0x0000001009097221 */ /* 0x000fce0000000000 */
.L_x_50:
[----:B------:R-:W-:Y:S05]  /*0860*/  @!P2 BRA `(.L_x_46) ;  /* 0x00000000002ca947 */ /* 0x000fea0003800000 */
[----:B------:R-:W0:Y:S01]  /*0870*/  LDC.64 R10, c[0x0][0x380] ;  /* 0x0000e000ff0a7b82 */ /* 0x000e220000000a00 */
[----:B-----5:R-:W-:Y:S02]  /*0880*/  IADD3 R4, PT, PT, R4, R7, RZ ;  /* 0x0000000704047210 */ /* 0x020fe40007ffe0ff */
[----:B------:R-:W-:-:S03]  /*0890*/  IADD3 R8, PT, PT, -R6, RZ, RZ ;  /* 0x000000ff06087210 */ /* 0x000fc60007ffe1ff */
[----:B------:R-:W-:-:S07]  /*08a0*/  IMAD R4, R4, R5, R0 ;  /* 0x0000000504047224 */ /* 0x000fce00078e0200 */
.L_x_51:
[----:B0-----:R-:W-:-:S06]  /*08b0*/  IMAD.WIDE R6, R4, 0x4, R10 ;  /* 0x0000000404067825 */ /* 0x001fcc00078e020a */
[----:B------:R-:W2:Y:S01]  /*08c0*/  LDG.E.CONSTANT R6, desc[UR4][R6.64] ;  /* 0x0000000406067981 */ /* 0x000ea2000c1e9900 */
[----:B------:R-:W-:Y:S02]  /*08d0*/  IADD3 R8, PT, PT, R8, 0x1, RZ ;  /* 0x0000000108087810 */ /* 0x000fe40007ffe0ff */
[----:B------:R-:W-:Y:S02]  /*08e0*/  IADD3 R4, PT, PT, R4, R5, RZ ;  /* 0x0000000504047210 */ /* 0x000fe40007ffe0ff */
[----:B------:R-:W-:Y:S01]  /*08f0*/  ISETP.NE.AND P1, PT, R8, RZ, PT ;  /* 0x000000ff0800720c */ /* 0x000fe20003f25270 */
[----:B--2---:R-:W-:-:S12]  /*0900*/  FADD R9, R6, R9 ;  /* 0x0000000906097221 */ /* 0x004fd80000000000 */
[----:B------:R-:W-:Y:S05]  /*0910*/  @P1 BRA `(.L_x_51) ;  /* 0xfffffffc00e41947 */ /* 0x000fea000383ffff */
.L_x_46:
[----:B------:R-:W-:Y:S05]  /*0920*/  @!P0 BRA `(.L_x_52) ;  /* 0x0000000000508947 */ /* 0x000fea0003800000 */
[----:B------:R-:W-:Y:S01]  /*0930*/  I2FP.F32.U32 R6, R2 ;  /* 0x0000000200067245 */ /* 0x000fe20000201000 */
[----:B------:R-:W-:Y:S03]  /*0940*/  BSSY.RECONVERGENT B0, `(.L_x_53) ;  /* 0x000000c000007945 */ /* 0x000fe60003800200 */
[----:B------:R-:W0:Y:S08]  /*0950*/  MUFU.RCP R5, R6 ;  /* 0x0000000600057308 */ /* 0x000e300000001000 */
[----:B------:R-:W1:Y:S01]  /*0960*/  FCHK P0, R9, R6 ;  /* 0x0000000609007302 */ /* 0x000e620000000000 */
[----:B0-----:R-:W-:-:S04]  /*0970*/  FFMA R2, -R6, R5, 1 ;  /* 0x3f80000006027423 */ /* 0x001fc80000000105 */
[----:B------:R-:W-:-:S04]  /*0980*/  FFMA R2, R5, R2, R5 ;  /* 0x0000000205027223 */ /* 0x000fc80000000005 */
[----:B------:R-:W-:-:S04]  /*0990*/  FFMA R5, R2, R9, RZ ;  /* 0x0000000902057223 */ /* 0x000fc800000000ff */
[----:B-----5:R-:W-:-:S04]  /*09a0*/  FFMA R4, -R6, R5, R9 ;  /* 0x0000000506047223 */ /* 0x020fc80000000109 */
[----:B------:R-:W-:Y:S01]  /*09b0*/  FFMA R7, R2, R4, R5 ;  /* 0x0000000402077223 */ /* 0x000fe20000000005 */
[----:B-1----:R-:W-:Y:S06]  /*09c0*/  @!P0 BRA `(.L_x_54) ;  /* 0x00000000000c8947 */ /* 0x002fec0003800000 */
[----:B------:R-:W-:-:S07]  /*09d0*/  MOV R4, 0x9f0 ;  /* 0x000009f000047802 */ /* 0x000fce0000000f00 */
[----:B------:R-:W-:Y:S05]  /*09e0*/  CALL.REL.NOINC `($__internal_3_$__cuda_sm3x_div_rn_noftz_f32_slowpath) ;  /* 0x0000000000347944 */ /* 0x000fea0003c00000 */
[----:B------:R-:W-:-:S07]  /*09f0*/  IMAD.MOV.U32 R7, RZ, RZ, R2 ;  /* 0x000000ffff077224 */ /* 0x000fce00078e0002 */
.L_x_54:
[----:B------:R-:W-:Y:S05]  /*0a00*/  BSYNC.RECONVERGENT B0 ;  /* 0x0000000000007941 */ /* 0x000fea0003800200 */
.L_x_53:
[----:B------:R-:W0:Y:S01]  /*0a10*/  LDC.64 R4, c[0x0][0x398] ;  /* 0x0000e600ff047b82 */ /* 0x000e220000000a00 */
[----:B------:R-:W1:Y:S02]  /*0a20*/  LDCU UR6, c[0x0][0x3a4] ;  /* 0x00007480ff0677ac */ /* 0x000e640008000800 */
[----:B-1----:R-:W-:-:S04]  /*0a30*/  IMAD R3, R3, UR6, R0 ;  /* 0x0000000603037c24 */ /* 0x002fc8000f8e0200 */
[----:B0-----:R-:W-:-:S05]  /*0a40*/  IMAD.WIDE.U32 R2, R3, 0x4, R4 ;  /* 0x0000000403027825 */ /* 0x001fca00078e0004 */
[----:B------:R-:W-:Y:S01]  /*0a50*/  STG.E desc[UR4][R2.64], R7 ;  /* 0x0000000702007986 */ /* 0x000fe2000c101904 */
[----:B------:R-:W-:Y:S05]  /*0a60*/  EXIT ;  /* 0x000000000000794d */ /* 0x000fea0003800000 */
.L_x_52:
[----:B------:R-:W0:Y:S01]  /*0a70*/  LDC.64 R6, c[0x0][0x398] ;  /* 0x0000e600ff067b82 */ /* 0x000e220000000a00 */
[----:B------:R-:W-:-:S04]  /*0a80*/  IMAD R3, R3, R5, R0 ;  /* 0x0000000503037224 */ /* 0x000fc800078e0200 */
[----:B0-----:R-:W-:-:S05]  /*0a90*/  IMAD.WIDE.U32 R6, R3, 0x4, R6 ;  /* 0x0000000403067825 */ /* 0x001fca00078e0006 */
[----:B------:R-:W-:Y:S01]  /*0aa0*/  STG.E desc[UR4][R6.64], RZ ;  /* 0x000000ff06007986 */ /* 0x000fe2000c101904 */
[----:B------:R-:W-:Y:S05]  /*0ab0*/  EXIT ;  /* 0x000000000000794d */ /* 0x000fea0003800000 */
        .weak           $__internal_3_$__cuda_sm3x_div_rn_noftz_f32_slowpath
        .type           $__internal_3_$__cuda_sm3x_div_rn_noftz_f32_slowpath,@function
        .size           $__internal_3_$__cuda_sm3x_div_rn_noftz_f32_slowpath,(.L_x_190 - $__internal_3_$__cuda_sm3x_div_rn_noftz_f32_slowpath)
$__internal_3_$__cuda_sm3x_div_rn_noftz_f32_slowpath:
        /* <DEDUP_REMOVED lines=31> */
[----:B------:R-:W-:Y:S02]  /*0cb0*/  @!P0 IMAD.MOV.U32 R7, RZ, RZ, -0x40 ;  /* 0xffffffc0ff078424 */ /* 0x000fe400078e00ff */
[----:B------:R-:W-:Y:S01]  /*0cc0*/  @!P0 FFMA R9, R9, 1.84467440737095516160e+19, RZ ;  /* 0x5f80000009098823 */ /* 0x000fe200000000ff */
[----:B------:R-:W-:Y:S02]  /*0cd0*/  @!P1 FFMA R6, R2, 1.84467440737095516160e+19, RZ ;  /* 0x5f80000002069823 */ /* 0x000fe400000000ff */
[----:B------:R-:W-:-:S07]  /*0ce0*/  @!P1 IADD3 R7, PT, PT, R7, 0x40, RZ ;  /* 0x0000004007079810 */ /* 0x000fce0007ffe0ff */
.L_x_56:
[----:B------:R-:W-:Y:S01]  /*0cf0*/  LEA R11, R5, 0xc0800000, 0x17 ;  /* 0xc0800000050b7811 */ /* 0x000fe200078eb8ff */
[----:B------:R-:W-:Y:S03]  /*0d00*/  BSSY.RECONVERGENT B2, `(.L_x_61) ;  /* 0x0000036000027945 */ /* 0x000fe60003800200 */
[----:B------:R-:W-:Y:S02]  /*0d10*/  IADD3 R11, PT, PT, -R11, R6, RZ ;  /* 0x000000060b0b7210 */ /* 0x000fe40007ffe1ff */
[----:B------:R-:W-:Y:S02]  /*0d20*/  IADD3 R6, PT, PT, R10, -0x7f, RZ ;  /* 0xffffff810a067810 */ /* 0x000fe40007ffe0ff */
[----:B------:R-:W0:Y:S01]  /*0d30*/  MUFU.RCP R8, R11 ;  /* 0x0000000b00087308 */ /* 0x000e220000001000 */
[----:B------:R-:W-:Y:S02]  /*0d40*/  FADD.FTZ R13, -R11, -RZ ;  /* 0x800000ff0b0d7221 */ /* 0x000fe40000010100 */
[C---:B------:R-:W-:Y:S01]  /*0d50*/  IMAD R2, R6.reuse, -0x800000, R9 ;  /* 0xff80000006027824 */ /* 0x040fe200078e0209 */
[----:B------:R-:W-:-:S04]  /*0d60*/  IADD3 R6, PT, PT, R6, 0x7f, -R5 ;  /* 0x0000007f06067810 */ /* 0x000fc80007ffe805 */
        /* <DEDUP_REMOVED lines=10> */
[----:B------:R-:W-:-:S05]  /*0e10*/  IADD3 R9, PT, PT, R5, R6, RZ ;  /* 0x0000000605097210 */ /* 0x000fca0007ffe0ff */
        /* <DEDUP_REMOVED lines=11> */
[-CC-:B------:R-:W-:Y:S01]  /*0ed0*/  FFMA.RM R6, R15, R13.reuse, R8.reuse ;  /* 0x0000000d0f067223 */ /* 0x180fe20000004008 */
[C---:B------:R-:W-:Y:S02]  /*0ee0*/  ISETP.NE.AND P2, PT, R9.reuse, RZ, PT ;  /* 0x000000ff0900720c */ /* 0x040fe40003f45270 */
[----:B------:R-:W-:Y:S02]  /*0ef0*/  ISETP.NE.AND P1, PT, R9, RZ, PT ;  /* 0x000000ff0900720c */ /* 0x000fe40003f25270 */
[----:B------:R-:W-:Y:S01]  /*0f00*/  LOP3.LUT R7, R5, 0x7fffff, RZ, 0xc0, !PT ;  /* 0x007fffff05077812 */ /* 0x000fe200078ec0ff */
[----:B------:R-:W-:Y:S01]  /*0f10*/  FFMA.RP R5, R15, R13, R8 ;  /* 0x0000000d0f057223 */ /* 0x000fe20000008008 */
[----:B------:R-:W-:Y:S02]  /*0f20*/  IADD3 R8, PT, PT, R9, 0x20, RZ ;  /* 0x0000002009087810 */ /* 0x000fe40007ffe0ff */
[----:B------:R-:W-:-:S02]  /*0f30*/  LOP3.LUT R7, R7, 0x800000, RZ, 0xfc, !PT ;  /* 0x0080000007077812 */ /* 0x000fc400078efcff */
[----:B------:R-:W-:Y:S02]  /*0f40*/  IADD3 R9, PT, PT, -R9, RZ, RZ ;  /* 0x000000ff09097210 */ /* 0x000fe40007ffe1ff */
[----:B------:R-:W-:Y:S02]  /*0f50*/  SHF.L.U32 R8, R7, R8, RZ ;  /* 0x0000000807087219 */ /* 0x000fe400000006ff */
[----:B------:R-:W-:Y:S02]  /*0f60*/  FSETP.NEU.FTZ.AND P0, PT, R5, R6, PT ;  /* 0x000000060500720b */ /* 0x000fe40003f1d000 */
[----:B------:R-:W-:Y:S02]  /*0f70*/  SEL R6, R9, RZ, P2 ;  /* 0x000000ff09067207 */ /* 0x000fe40001000000 */
[----:B------:R-:W-:Y:S02]  /*0f80*/  ISETP.NE.AND P1, PT, R8, RZ, P1 ;  /* 0x000000ff0800720c */ /* 0x000fe40000f25270 */
[----:B------:R-:W-:-:S02]  /*0f90*/  SHF.R.U32.HI R6, RZ, R6, R7 ;  /* 0x00000006ff067219 */ /* 0x000fc40000011607 */
[----:B------:R-:W-:Y:S02]  /*0fa0*/  PLOP3.LUT P0, PT, P0, P1, PT, 0xf8, 0x8f ;  /* 0x00000000008f781c */ /* 0x000fe40000703f70 */
[----:B------:R-:W-:Y:S02]  /*0fb0*/  SHF.R.U32.HI R8, RZ, 0x1, R6 ;  /* 0x00000001ff087819 */ /* 0x000fe40000011606 */
[----:B------:R-:W-:-:S04]  /*0fc0*/  SEL R5, RZ, 0x1, !P0 ;  /* 0x00000001ff057807 */ /* 0x000fc80004000000 */
[----:B------:R-:W-:-:S04]  /*0fd0*/  LOP3.LUT R5, R5, 0x1, R8, 0xf8, !PT ;  /* 0x0000000105057812 */ /* 0x000fc800078ef808 */
[----:B------:R-:W-:-:S04]  /*0fe0*/  LOP3.LUT R5, R5, R6, RZ, 0xc0, !PT ;  /* 0x0000000605057212 */ /* 0x000fc800078ec0ff */
[----:B------:R-:W-:-:S04]  /*0ff0*/  IADD3 R5, PT, PT, R8, R5, RZ ;  /* 0x0000000508057210 */ /* 0x000fc80007ffe0ff */
[----:B------:R-:W-:Y:S01]  /*1000*/  LOP3.LUT R2, R5, R2, RZ, 0xfc, !PT ;  /* 0x0000000205027212 */ /* 0x000fe200078efcff */
[----:B------:R-:W-:Y:S06]  /*1010*/  BRA `(.L_x_64) ;  /* 0x0000000000107947 */ /* 0x000fec0003800000 */
.L_x_63:
[----:B------:R-:W-:-:S04]  /*1020*/  LOP3.LUT R2, R2, 0x80000000, RZ, 0xc0, !PT ;  /* 0x8000000002027812 */ /* 0x000fc800078ec0ff */
[----:B------:R-:W-:Y:S01]  /*1030*/  LOP3.LUT R2, R2, 0x7f800000, RZ, 0xfc, !PT ;  /* 0x7f80000002027812 */ /* 0x000fe200078efcff */
[----:B------:R-:W-:Y:S06]  /*1040*/  BRA `(.L_x_64) ;  /* 0x0000000000047947 */ /* 0x000fec0003800000 */
.L_x_62:
[----:B------:R-:W-:-:S07]  /*1050*/  LEA R2, R6, R2, 0x17 ;  /* 0x0000000206027211 */ /* 0x000fce00078eb8ff */
.L_x_64:
[----:B------:R-:W-:Y:S05]  /*1060*/  BSYNC.RECONVERGENT B2 ;  /* 0x0000000000027941 */ /* 0x000fea0003800200 */
.L_x_61:
[----:B------:R-:W-:Y:S05]  /*1070*/  BRA `(.L_x_65) ;  /* 0x0000000000207947 */ /* 0x000fea0003800000 */
.L_x_60:
[----:B------:R-:W-:-:S04]  /*1080*/  LOP3.LUT R2, R6, 0x80000000, R9, 0x48, !PT ;  /* 0x8000000006027812 */ /* 0x000fc800078e4809 */
[----:B------:R-:W-:Y:S01]  /*1090*/  LOP3.LUT R2, R2, 0x7f800000, RZ, 0xfc, !PT ;  /* 0x7f80000002027812 */ /* 0x000fe200078efcff */
[----:B------:R-:W-:Y:S06]  /*10a0*/  BRA `(.L_x_65) ;  /* 0x0000000000147947 */ /* 0x000fec0003800000 */
.L_x_59:
[----:B------:R-:W-:Y:S01]  /*10b0*/  LOP3.LUT R2, R6, 0x80000000, R9, 0x48, !PT ;  /* 0x8000000006027812 */ /* 0x000fe200078e4809 */
[----:B------:R-:W-:Y:S06]  /*10c0*/  BRA `(.L_x_65) ;  /* 0x00000000000c7947 */ /* 0x000fec0003800000 */
.L_x_58:
[----:B------:R-:W0:Y:S01]  /*10d0*/  MUFU.RSQ R2, -QNAN ;  /* 0xffc0000000027908 */ /* 0x000e220000001400 */
[----:B------:R-:W-:Y:S05]  /*10e0*/  BRA `(.L_x_65) ;  /* 0x0000000000047947 */ /* 0x000fea0003800000 */
.L_x_57:
[----:B------:R-:W-:-:S07]  /*10f0*/  FADD.FTZ R2, R9, R2 ;  /* 0x0000000209027221 */ /* 0x000fce0000010000 */
.L_x_65:
[----:B------:R-:W-:Y:S05]  /*1100*/  BSYNC.RECONVERGENT B1 ;  /* 0x0000000000017941 */ /* 0x000fea0003800200 */
.L_x_55:
[----:B------:R-:W-:-:S04]  /*1110*/  HFMA2 R5, -RZ, RZ, 0, 0 ;  /* 0x00000000ff057431 */ /* 0x000fc800000001ff */
[----:B0-----:R-:W-:Y:S05]  /*1120*/  RET.REL.NODEC R4 `(_Z19k_aggregateMessagesPKfPKiS2_Pfii) ;  /* 0xffffffec04b47950 */ /* 0x001fea0003c3ffff */
.L_x_66:
        /* <DEDUP_REMOVED lines=13> */
.L_x_190:


//--------------------- .text._Z18k_computeInputGradPKfS0_S0_Pfiiib --------------------------
	.section	.text._Z18k_computeInputGradPKfS0_S0_Pfiiib,"ax",@progbits
	.align	128
        .global         _Z18k_computeInputGradPKfS0_S0_Pfiiib
        .type           _Z18k_computeInputGradPKfS0_S0_Pfiiib,@function
        .size           _Z18k_computeInputGradPKfS0_S0_Pfiiib,(.L_x_191 - _Z18k_computeInputGradPKfS0_S0_Pfiiib)
        .other          _Z18k_computeInputGradPKfS0_S0_Pfiiib,@"STO_CUDA_ENTRY STV_DEFAULT"
_Z18k_computeInputGradPKfS0_S0_Pfiiib:
.text._Z18k_computeInputGradPKfS0_S0_Pfiiib:
        /* <DEDUP_REMOVED lines=13> */
[----:B------:R-:W0:Y:S02]  /*00d0*/  LDCU.U8 UR4, c[0x0][0x3ac] ;  /* 0x00007580ff0477ac */ /* 0x000e240008000000 */
[----:B0-----:R-:W-:-:S04]  /*00e0*/  UPRMT UR4, UR4, 0x8880, URZ ;  /* 0x0000888004047896 */ /* 0x001fc800080000ff */
[----:B------:R-:W-:-:S09]  /*00f0*/  UISETP.NE.AND UP0, UPT, UR4, URZ, UPT ;  /* 0x000000ff0400728c */ /* 0x000fd2000bf05270 */
[----:B------:R-:W-:Y:S05]  /*0100*/  BRA.U UP0, `(.L_x_68) ;  /* 0x0000003d00207547 */ /* 0x000fea000b800000 */
[----:B------:R-:W0:Y:S02]  /*0110*/  LDC R0, c[0x0][0x3a8] ;  /* 0x0000ea00ff007b82 */ /* 0x000e240000000800 */
[----:B0-----:R-:W-:-:S13]  /*0120*/  ISETP.GT.AND P0, PT, R0, 0x1, PT ;  /* 0x000000010000780c */ /* 0x001fda0003f04270 */
[----:B------:R-:W-:Y:S05]  /*0130*/  @P0 BRA `(.L_x_69) ;  /* 0x00000014009c0947 */ /* 0x000fea0003800000 */
[----:B------:R-:W-:Y:S01]  /*0140*/  VIMNMX.U32 R0, PT, PT, R0, 0x2, PT ;  /* 0x0000000200007848 */ /* 0x000fe20003fe0000 */
[----:B------:R-:W-:-:S03]  /*0150*/  UIADD3 UR4, UPT, UPT, UR9, -0x1, URZ ;  /* 0xffffffff09047890 */ /* 0x000fc6000fffe0ff */
[----:B------:R-:W-:-:S04]  /*0160*/  SHF.L.U32 R0, R0, 0x2, RZ ;  /* 0x0000000200007819 */ /* 0x000fc800000006ff */
[----:B------:R-:W0:Y:S02]  /*0170*/  LDC R6, c[0x2][R0] ;  /* 0x0080000000067b82 */ /* 0x000e240000000800 */
[----:B0-----:R-:W-:-:S04]  /*0180*/  SHF.R.S32.HI R7, RZ, 0x1f, R6 ;  /* 0x0000001fff077819 */ /* 0x001fc80000011406 */
.L_x_163:
[----:B------:R-:W-:Y:S05]  /*0190*/  BRX R6 -0x1a0                                                           (*"BRANCH_TARGETS .L_x_164,.L_x_165,.L_x_166"*) ;  /* 0xfffffffc06987949 */ /* 0x000fea000383ffff */
.L_x_165:
[----:B------:R-:W-:Y:S01]  /*01a0*/  UISETP.GE.U32.AND UP1, UPT, UR4, 0x7, UPT ;  /* 0x000000070400788c */ /* 0x000fe2000bf26070 */
[----:B------:R-:W-:Y:S01]  /*01b0*/  HFMA2 R10, -RZ, RZ, 0, 0 ;  /* 0x00000000ff0a7431 */ /* 0x000fe200000001ff */
[----:B------:R-:W-:Y:S01]  /*01c0*/  ULOP3.LUT UR8, UR9, 0x7, URZ, 0xc0, !UPT ;  /* 0x0000000709087892 */ /* 0x000fe2000f8ec0ff */
[----:B------:R-:W-:-:S03]  /*01d0*/  MOV R3, RZ ;  /* 0x000000ff00037202 */ /* 0x000fc60000000f00 */
[----:B------:R-:W-:-:S03]  /*01e0*/  UISETP.NE.AND UP0, UPT, UR8, URZ, UPT ;  /* 0x000000ff0800728c */ /* 0x000fc6000bf05270 */
[----:B------:R-:W-:Y:S08]  /*01f0*/  BRA.U !UP1, `(.L_x_70) ;  /* 0x0000000509647547 */ /* 0x000ff0000b800000 */
[----:B------:R-:W0:Y:S01]  /*0200*/  LDCU.64 UR6, c[0x0][0x390] ;  /* 0x00007200ff0677ac */ /* 0x000e220008000a00 */
[----:B------:R-:W-:Y:S02]  /*0210*/  MOV R10, RZ ;  /* 0x000000ff000a7202 */ /* 0x000fe40000000f00 */
[----:B------:R-:W-:Y:S01]  /*0220*/  MOV R0, R2 ;  /* 0x0000000200007202 */ /* 0x000fe20000000f00 */
[----:B------:R-:W1:Y:S01]  /*0230*/  LDCU.64 UR4, c[0x0][0x388] ;  /* 0x00007100ff0477ac */ /* 0x000e620008000a00 */
[----:B------:R-:W-:-:S04]  /*0240*/  ULOP3.LUT UR10, UR9, 0x7ffffff8, URZ, 0xc0, !UPT ;  /* 0x7ffffff8090a7892 */ /* 0x000fc8000f8ec0ff */
[----:B------:R-:W-:Y:S02]  /*0250*/  UIADD3 UR11, UPT, UPT, -UR10, URZ, URZ ;  /* 0x000000ff0a0b7290 */ /* 0x000fe4000fffe1ff */
[----:B------:R-:W-:Y:S01]  /*0260*/  MOV R3, UR10 ;  /* 0x0000000a00037c02 */ /* 0x000fe20008000f00 */
[----:B0-----:R-:W-:Y:S02]  /*0270*/  UIADD3 UR6, UP1, UPT, UR6, 0x10, URZ ;  /* 0x0000001006067890 */ /* 0x001fe4000ff3e0ff */
[----:B-1----:R-:W-:Y:S02]  /*0280*/  UIADD3 UR4, UP2, UPT, UR4, 0x10, URZ ;  /* 0x0000001004047890 */ /* 0x002fe4000ff5e0ff */
[----:B------:R-:W-:Y:S02]  /*0290*/  UIADD3.X UR7, UPT, UPT, URZ, UR7, URZ, UP1, !UPT ;  /* 0x00000007ff077290 */ /* 0x000fe40008ffe4ff */
[----:B------:R-:W-:Y:S01]  /*02a0*/  MOV R6, UR6 ;  /* 0x0000000600067c02 */ /* 0x000fe20008000f00 */
[----:B------:R-:W-:Y:S01]  /*02b0*/  UIADD3.X UR5, UPT, UPT, URZ, UR5, URZ, UP2, !UPT ;  /* 0x00000005ff057290 */ /* 0x000fe200097fe4ff */
[----:B------:R-:W-:-:S02]  /*02c0*/  MOV R8, UR4 ;  /* 0x0000000400087c02 */ /* 0x000fc40008000f00 */
[----:B------:R-:W-:-:S03]  /*02d0*/  MOV R7, UR7 ;  /* 0x0000000700077c02 */ /* 0x000fc60008000f00 */
[----:B------:R-:W-:-:S07]  /*02e0*/  MOV R9, UR5 ;  /* 0x0000000500097c02 */ /* 0x000fce0008000f00 */
.L_x_71:
[----:B------:R-:W0:Y:S01]  /*02f0*/  LDC.64 R20, c[0x0][0x380] ;  /* 0x0000e000ff147b82 */ /* 0x000e220000000a00 */
[----:B------:R-:W2:Y:S04]  /*0300*/  LDG.E.CONSTANT R4, desc[UR12][R8.64+-0x10] ;  /* 0xfffff00c08047981 */ /* 0x000ea8000c1e9900 */
[----:B------:R-:W3:Y:S04]  /*0310*/  LDG.E.CONSTANT R13, desc[UR12][R8.64+-0xc] ;  /* 0xfffff40c080d7981 */ /* 0x000ee8000c1e9900 */
[----:B------:R-:W4:Y:S04]  /*0320*/  LDG.E.CONSTANT R22, desc[UR12][R6.64+-0x10] ;  /* 0xfffff00c06167981 */ /* 0x000f28000c1e9900 */
[----:B------:R-:W5:Y:S04]  /*0330*/  LDG.E.CONSTANT R25, desc[UR12][R6.64+-0xc] ;  /* 0xfffff40c06197981 */ /* 0x000f68000c1e9900 */
[----:B------:R-:W5:Y:S04]  /*0340*/  LDG.E.CONSTANT R11, desc[UR12][R8.64+-0x8] ;  /* 0xfffff80c080b7981 */ /* 0x000f68000c1e9900 */
[----:B------:R-:W5:Y:S01]  /*0350*/  LDG.E.CONSTANT R17, desc[UR12][R6.64+-0x8] ;  /* 0xfffff80c06117981 */ /* 0x000f62000c1e9900 */
[----:B0-----:R-:W-:-:S03]  /*0360*/  IMAD.WIDE R20, R0, 0x4, R20 ;  /* 0x0000000400147825 */ /* 0x001fc600078e0214 */
[----:B------:R-:W5:Y:S04]  /*0370*/  LDG.E.CONSTANT R26, desc[UR12][R6.64] ;  /* 0x0000000c061a7981 */ /* 0x000f68000c1e9900 */
[----:B------:R-:W5:Y:S01]  /*0380*/  LDG.E.CONSTANT R24, desc[UR12][R20.64] ;  /* 0x0000000c14187981 */ /* 0x000f62000c1e9900 */
[----:B------:R-:W-:-:S03]  /*0390*/  IMAD.WIDE R18, R5, 0x4, R20 ;  /* 0x0000000405127825 */ /* 0x000fc600078e0214 */
[----:B------:R-:W5:Y:S04]  /*03a0*/  LDG.E.CONSTANT R27, desc[UR12][R6.64+0x4] ;  /* 0x0000040c061b7981 */ /* 0x000f68000c1e9900 */
[----:B------:R-:W5:Y:S01]  /*03b0*/  LDG.E.CONSTANT R12, desc[UR12][R18.64] ;  /* 0x0000000c120c7981 */ /* 0x000f62000c1e9900 */
[----:B------:R-:W-:-:S03]  /*03c0*/  IMAD.WIDE R14, R5, 0x4, R18 ;  /* 0x00000004050e7825 */ /* 0x000fc600078e0212 */
[----:B------:R-:W5:Y:S04]  /*03d0*/  LDG.E.CONSTANT R21, desc[UR12][R8.64+0x4] ;  /* 0x0000040c08157981 */ /* 0x000f68000c1e9900 */
[----:B------:R0:W5:Y:S04]  /*03e0*/  LDG.E.CONSTANT R16, desc[UR12][R14.64] ;  /* 0x0000000c0e107981 */ /* 0x000168000c1e9900 */
[----:B------:R-:W5:Y:S04]  /*03f0*/  LDG.E.CONSTANT R18, desc[UR12][R8.64+-0x4] ;  /* 0xfffffc0c08127981 */ /* 0x000f68000c1e9900 */
[----:B------:R-:W5:Y:S01]  /*0400*/  LDG.E.CONSTANT R19, desc[UR12][R8.64] ;  /* 0x0000000c08137981 */ /* 0x000f62000c1e9900 */
[----:B0-----:R-:W-:Y:S01]  /*0410*/  IMAD.WIDE R14, R5, 0x4, R14 ;  /* 0x00000004050e7825 */ /* 0x001fe200078e020e */
[----:B--2---:R-:W-:-:S03]  /*0420*/  FSETP.GT.AND P0, PT, R4, RZ, PT ;  /* 0x000000ff0400720b */ /* 0x004fc60003f04000 */
[----:B------:R-:W-:-:S05]  /*0430*/  HFMA2 R4, -RZ, RZ, 1.875, 0 ;  /* 0x3f800000ff047431 */ /* 0x000fca00000001ff */
[----:B------:R-:W-:Y:S02]  /*0440*/  FSEL R23, R4, 0.0099999997764825820923, P0 ;  /* 0x3c23d70a04177808 */ /* 0x000fe40000000000 */
[----:B---3--:R-:W-:-:S04]  /*0450*/  FSETP.GT.AND P0, PT, R13, RZ, PT ;  /* 0x000000ff0d00720b */ /* 0x008fc80003f04000 */
[----:B------:R-:W-:Y:S01]  /*0460*/  FSEL R20, R4, 0.0099999997764825820923, P0 ;  /* 0x3c23d70a04147808 */ /* 0x000fe20000000000 */
[----:B----4-:R-:W-:Y:S01]  /*0470*/  FMUL R23, R22, R23 ;  /* 0x0000001716177220 */ /* 0x010fe20000400000 */
[----:B-----5:R-:W-:Y:S01]  /*0480*/  FSETP.GT.AND P0, PT, R11, RZ, PT ;  /* 0x000000ff0b00720b */ /* 0x020fe20003f04000 */
[----:B------:R0:W2:Y:S02]  /*0490*/  LDG.E.CONSTANT R22, desc[UR12][R14.64] ;  /* 0x0000000c0e167981 */ /* 0x0000a4000c1e9900 */
[----:B------:R-:W-:Y:S01]  /*04a0*/  FMUL R20, R25, R20 ;  /* 0x0000001419147220 */ /* 0x000fe20000400000 */
[----:B------:R-:W-:Y:S01]  /*04b0*/  FFMA R23, R23, R24, R10 ;  /* 0x0000001817177223 */ /* 0x000fe2000000000a */
[----:B------:R-:W-:Y:S01]  /*04c0*/  FSEL R28, R4, 0.0099999997764825820923, P0 ;  /* 0x3c23d70a041c7808 */ /* 0x000fe20000000000 */
[----:B------:R-:W3:Y:S02]  /*04d0*/  LDG.E.CONSTANT R24, desc[UR12][R8.64+0xc] ;  /* 0x00000c0c08187981 */ /* 0x000ee4000c1e9900 */
[----:B------:R-:W-:Y:S01]  /*04e0*/  FFMA R29, R20, R12, R23 ;  /* 0x0000000c141d7223 */ /* 0x000fe20000000017 */
[C---:B------:R-:W-:Y:S01]  /*04f0*/  IMAD.WIDE R12, R5.reuse, 0x4, R14 ;  /* 0x00000004050c7825 */ /* 0x040fe200078e020e */
[----:B------:R-:W4:Y:S04]  /*0500*/  LDG.E.CONSTANT R20, desc[UR12][R6.64+-0x4] ;  /* 0xfffffc0c06147981 */ /* 0x000f28000c1e9900 */
[----:B------:R-:W5:Y:S01]  /*0510*/  LDG.E.CONSTANT R23, desc[UR12][R8.64+0x8] ;  /* 0x0000080c08177981 */ /* 0x000f62000c1e9900 */
[----:B------:R-:W-:-:S04]  /*0520*/  IMAD.WIDE R10, R5, 0x4, R12 ;  /* 0x00000004050a7825 */ /* 0x000fc800078e020c */
[----:B------:R-:W-:Y:S01]  /*0530*/  FMUL R28, R17, R28 ;  /* 0x0000001c111c7220 */ /* 0x000fe20000400000 */
[----:B------:R1:W3:Y:S01]  /*0540*/  LDG.E.CONSTANT R25, desc[UR12][R12.64] ;  /* 0x0000000c0c197981 */ /* 0x0002e2000c1e9900 */
[----:B0-----:R-:W-:-:S04]  /*0550*/  IMAD.WIDE R14, R5, 0x4, R10 ;  /* 0x00000004050e7825 */ /* 0x001fc800078e020a */
[----:B------:R-:W-:Y:S02]  /*0560*/  FFMA R29, R28, R16, R29 ;  /* 0x000000101c1d7223 */ /* 0x000fe4000000001d */
[----:B------:R0:W3:Y:S01]  /*0570*/  LDG.E.CONSTANT R28, desc[UR12][R14.64] ;  /* 0x0000000c0e1c7981 */ /* 0x0000e2000c1e9900 */
[----:B------:R-:W-:-:S03]  /*0580*/  IMAD.WIDE R16, R5, 0x4, R14 ;  /* 0x0000000405107825 */ /* 0x000fc600078e020e */
[----:B------:R-:W3:Y:S04]  /*0590*/  LDG.E.CONSTANT R12, desc[UR12][R10.64] ;  /* 0x0000000c0a0c7981 */ /* 0x000ee8000c1e9900 */
[----:B------:R-:W3:Y:S04]  /*05a0*/  LDG.E.CONSTANT R16, desc[UR12][R16.64] ;  /* 0x0000000c10107981 */ /* 0x000ee8000c1e9900 */
[----:B------:R-:W3:Y:S04]  /*05b0*/  LDG.E.CONSTANT R11, desc[UR12][R6.64+0x8] ;  /* 0x0000080c060b7981 */ /* 0x000ee8000c1e9900 */
[----:B------:R3:W3:Y:S01]  /*05c0*/  LDG.E.CONSTANT R10, desc[UR12][R6.64+0xc] ;  /* 0x00000c0c060a7981 */ /* 0x0006e2000c1e9900 */
[----:B------:R-:W-:-:S04]  /*05d0*/  FSETP.GT.AND P0, PT, R18, RZ, PT ;  /* 0x000000ff1200720b */ /* 0x000fc80003f04000 */
[----:B-1----:R-:W-:Y:S02]  /*05e0*/  FSEL R13, R4, 0.0099999997764825820923, P0 ;  /* 0x3c23d70a040d7808 */ /* 0x002fe40000000000 */
[----:B------:R-:W-:Y:S01]  /*05f0*/  FSETP.GT.AND P0, PT, R19, RZ, PT ;  /* 0x000000ff1300720b */ /* 0x000fe20003f04000 */
[----:B------:R-:W-:-:S04]  /*0600*/  UIADD3 UR11, UPT, UPT, UR11, 0x8, URZ ;  /* 0x000000080b0b7890 */ /* 0x000fc8000fffe0ff */
[----:B------:R-:W-:Y:S01]  /*0610*/  UISETP.NE.AND UP1, UPT, UR11, URZ, UPT ;  /* 0x000000ff0b00728c */ /* 0x000fe2000bf25270 */
[----:B------:R-:W-:Y:S01]  /*0620*/  LEA R0, R5, R0, 0x3 ;  /* 0x0000000005007211 */ /* 0x000fe200078e18ff */
[----:B----4-:R-:W-:Y:S01]  /*0630*/  FMUL R20, R20, R13 ;  /* 0x0000000d14147220 */ /* 0x010fe20000400000 */
[----:B------:R-:W-:Y:S02]  /*0640*/  FSEL R13, R4, 0.0099999997764825820923, P0 ;  /* 0x3c23d70a040d7808 */ /* 0x000fe40000000000 */
[----:B------:R-:W-:Y:S01]  /*0650*/  FSETP.GT.AND P0, PT, R21, RZ, PT ;  /* 0x000000ff1500720b */ /* 0x000fe20003f04000 */
[----:B--2---:R-:W-:-:S03]  /*0660*/  FFMA R20, R20, R22, R29 ;  /* 0x0000001614147223 */ /* 0x004fc6000000001d */
[----:B0-----:R-:W-:Y:S01]  /*0670*/  FSEL R14, R4, 0.0099999997764825820923, P0 ;  /* 0x3c23d70a040e7808 */ /* 0x001fe20000000000 */
[----:B------:R-:W-:Y:S01]  /*0680*/  FMUL R13, R26, R13 ;  /* 0x0000000d1a0d7220 */ /* 0x000fe20000400000 */
[----:B-----5:R-:W-:Y:S02]  /*0690*/  FSETP.GT.AND P0, PT, R23, RZ, PT ;  /* 0x000000ff1700720b */ /* 0x020fe40003f04000 */
[----:B---3--:R-:W-:Y:S01]  /*06a0*/  FSETP.GT.AND P1, PT, R24, RZ, PT ;  /* 0x000000ff1800720b */ /* 0x008fe20003f24000 */
[----:B------:R-:W-:Y:S01]  /*06b0*/  FFMA R13, R13, R25, R20 ;  /* 0x000000190d0d7223 */ /* 0x000fe20000000014 */
[C---:B------:R-:W-:Y:S01]  /*06c0*/  FSEL R18, R4.reuse, 0.0099999997764825820923, P0 ;  /* 0x3c23d70a04127808 */ /* 0x040fe20000000000 */
[----:B------:R-:W-:Y:S01]  /*06d0*/  FMUL R14, R27, R14 ;  /* 0x0000000e1b0e7220 */ /* 0x000fe20000400000 */
[----:B------:R-:W-:-:S03]  /*06e0*/  FSEL R15, R4, 0.0099999997764825820923, P1 ;  /* 0x3c23d70a040f7808 */ /* 0x000fc60000800000 */
[----:B------:R-:W-:Y:S01]  /*06f0*/  FFMA R13, R14, R12, R13 ;  /* 0x0000000c0e0d7223 */ /* 0x000fe2000000000d */
[----:B------:R-:W-:Y:S02]  /*0700*/  IADD3 R6, P0, PT, R6, 0x20, RZ ;  /* 0x0000002006067810 */ /* 0x000fe40007f1e0ff */
[----:B------:R-:W-:Y:S01]  /*0710*/  IADD3 R8, P1, PT, R8, 0x20, RZ ;  /* 0x0000002008087810 */ /* 0x000fe20007f3e0ff */
[----:B------:R-:W-:Y:S01]  /*0720*/  FMUL R18, R11, R18 ;  /* 0x000000120b127220 */ /* 0x000fe20000400000 */
[----:B------:R-:W-:-:S03]  /*0730*/  FMUL R10, R10, R15 ;  /* 0x0000000f0a0a7220 */ /* 0x000fc60000400000 */
[----:B------:R-:W-:Y:S01]  /*0740*/  FFMA R13, R18, R28, R13 ;  /* 0x0000001c120d7223 */ /* 0x000fe2000000000d */
[----:B------:R-:W-:Y:S02]  /*0750*/  IADD3.X R7, PT, PT, RZ, R7, RZ, P0, !PT ;  /* 0x00000007ff077210 */ /* 0x000fe400007fe4ff */
[----:B------:R-:W-:Y:S01]  /*0760*/  IADD3.X R9, PT, PT, RZ, R9, RZ, P1, !PT ;  /* 0x00000009ff097210 */ /* 0x000fe20000ffe4ff */
[----:B------:R-:W-:Y:S01]  /*0770*/  FFMA R10, R10, R16, R13 ;  /* 0x000000100a0a7223 */ /* 0x000fe2000000000d */
[----:B------:R-:W-:Y:S06]  /*0780*/  BRA.U UP1, `(.L_x_71) ;  /* 0xfffffff901d87547 */ /* 0x000fec000b83ffff */
.L_x_70:
[----:B------:R-:W-:Y:S05]  /*0790*/  BRA.U !UP0, `(.L_x_67) ;  /* 0x0000004508d47547 */ /* 0x000fea000b800000 */
[----:B------:R-:W-:Y:S02]  /*07a0*/  UISETP.GE.U32.AND UP0, UPT, UR8, 0x4, UPT ;  /* 0x000000040800788c */ /* 0x000fe4000bf06070 */
[----:B------:R-:W-:-:S04]  /*07b0*/  ULOP3.LUT UR5, UR9, 0x3, URZ, 0xc0, !UPT ;  /* 0x0000000309057892 */ /* 0x000fc8000f8ec0ff */
[----:B------:R-:W-:-:S03]  /*07c0*/  UISETP.NE.AND UP1, UPT, UR5, URZ, UPT ;  /* 0x000000ff0500728c */ /* 0x000fc6000bf25270 */
[----:B------:R-:W-:Y:S08]  /*07d0*/  BRA.U !UP0, `(.L_x_72) ;  /* 0x0000000108a07547 */ /* 0x000ff0000b800000 */
[----:B------:R-:W0:Y:S08]  /*07e0*/  LDC.64 R12, c[0x0][0x388] ;  /* 0x0000e200ff0c7b82 */ /* 0x000e300000000a00 */
[----:B------:R-:W1:Y:S08]  /*07f0*/  LDC.64 R22, c[0x0][0x380] ;  /* 0x0000e000ff167b82 */ /* 0x000e700000000a00 */
[----:B------:R-:W2:Y:S01]  /*0800*/  LDC.64 R8, c[0x0][0x390] ;  /* 0x0000e400ff087b82 */ /* 0x000ea20000000a00 */
[----:B------:R-:W-:-:S02]  /*0810*/  IMAD R7, R3, R5, R2 ;  /* 0x0000000503077224 */ /* 0x000fc400078e0202 */
[----:B0-----:R-:W-:-:S05]  /*0820*/  IMAD.WIDE.U32 R12, R3, 0x4, R12 ;  /* 0x00000004030c7825 */ /* 0x001fca00078e000c */
[----:B------:R-:W3:Y:S01]  /*0830*/  LDG.E.CONSTANT R21, desc[UR12][R12.64] ;  /* 0x0000000c0c157981 */ /* 0x000ee2000c1e9900 */
[----:B-1----:R-:W-:-:S03]  /*0840*/  IMAD.WIDE R22, R7, 0x4, R22 ;  /* 0x0000000407167825 */ /* 0x002fc600078e0216 */
[----:B------:R-:W4:Y:S04]  /*0850*/  LDG.E.CONSTANT R20, desc[UR12][R12.64+0x4] ;  /* 0x0000040c0c147981 */ /* 0x000f28000c1e9900 */
[----:B------:R-:W5:Y:S01]  /*0860*/  LDG.E.CONSTANT R0, desc[UR12][R12.64+0x8] ;  /* 0x0000080c0c007981 */ /* 0x000f62000c1e9900 */
[----:B--2---:R-:W-:-:S03]  /*0870*/  IMAD.WIDE.U32 R8, R3, 0x4, R8 ;  /* 0x0000000403087825 */ /* 0x004fc600078e0008 */
[----:B------:R0:W2:Y:S01]  /*0880*/  LDG.E.CONSTANT R18, desc[UR12][R12.64+0xc] ;  /* 0x00000c0c0c127981 */ /* 0x0000a2000c1e9900 */
[----:B------:R-:W-:-:S03]  /*0890*/  IMAD.WIDE R14, R5, 0x4, R22 ;  /* 0x00000004050e7825 */ /* 0x000fc600078e0216 */
[----:B------:R-:W2:Y:S04]  /*08a0*/  LDG.E.CONSTANT R19, desc[UR12][R8.64] ;  /* 0x0000000c08137981 */ /* 0x000ea8000c1e9900 */
[----:B------:R-:W2:Y:S01]  /*08b0*/  LDG.E.CONSTANT R22, desc[UR12][R22.64] ;  /* 0x0000000c16167981 */ /* 0x000ea2000c1e9900 */
[----:B------:R-:W-:-:S03]  /*08c0*/  IMAD.WIDE R6, R5, 0x4, R14 ;  /* 0x0000000405067825 */ /* 0x000fc600078e020e */
[----:B------:R-:W2:Y:S04]  /*08d0*/  LDG.E.CONSTANT R24, desc[UR12][R8.64+0x4] ;  /* 0x0000040c08187981 */ /* 0x000ea8000c1e9900 */
[----:B------:R-:W2:Y:S01]  /*08e0*/  LDG.E.CONSTANT R14, desc[UR12][R14.64] ;  /* 0x0000000c0e0e7981 */ /* 0x000ea2000c1e9900 */
[----:B------:R-:W-:-:S03]  /*08f0*/  IMAD.WIDE R16, R5, 0x4, R6 ;  /* 0x0000000405107825 */ /* 0x000fc600078e0206 */
[----:B------:R-:W2:Y:S04]  /*0900*/  LDG.E.CONSTANT R4, desc[UR12][R8.64+0x8] ;  /* 0x0000080c08047981 */ /* 0x000ea8000c1e9900 */
[----:B------:R-:W2:Y:S04]  /*0910*/  LDG.E.CONSTANT R11, desc[UR12][R8.64+0xc] ;  /* 0x00000c0c080b7981 */ /* 0x000ea8000c1e9900 */
[----:B------:R1:W2:Y:S04]  /*0920*/  LDG.E.CONSTANT R6, desc[UR12][R6.64] ;  /* 0x0000000c06067981 */ /* 0x0002a8000c1e9900 */
[----:B------:R-:W2:Y:S01]  /*0930*/  LDG.E.CONSTANT R16, desc[UR12][R16.64] ;  /* 0x0000000c10107981 */ /* 0x000ea2000c1e9900 */
[----:B------:R-:W-:-:S02]  /*0940*/  IADD3 R3, PT, PT, R3, 0x4, RZ ;  /* 0x0000000403037810 */ /* 0x000fc40007ffe0ff */
[----:B---3--:R-:W-:Y:S02]  /*0950*/  FSETP.GT.AND P0, PT, R21, RZ, PT ;  /* 0x000000ff1500720b */ /* 0x008fe40003f04000 */
[----:B------:R-:W-:-:S04]  /*0960*/  MOV R21, 0x3f800000 ;  /* 0x3f80000000157802 */ /* 0x000fc80000000f00 */
[----:B0-----:R-:W-:Y:S02]  /*0970*/  FSEL R12, R21, 0.0099999997764825820923, P0 ;  /* 0x3c23d70a150c7808 */ /* 0x001fe40000000000 */
[----:B----4-:R-:W-:-:S04]  /*0980*/  FSETP.GT.AND P0, PT, R20, RZ, PT ;  /* 0x000000ff1400720b */ /* 0x010fc80003f04000 */
[----:B------:R-:W-:Y:S02]  /*0990*/  FSEL R13, R21, 0.0099999997764825820923, P0 ;  /* 0x3c23d70a150d7808 */ /* 0x000fe40000000000 */
[----:B-----5:R-:W-:Y:S01]  /*09a0*/  FSETP.GT.AND P0, PT, R0, RZ, PT ;  /* 0x000000ff0000720b */ /* 0x020fe20003f04000 */
[----:B--2---:R-:W-:Y:S01]  /*09b0*/  FMUL R19, R19, R12 ;  /* 0x0000000c13137220 */ /* 0x004fe20000400000 */
[----:B------:R-:W-:Y:S02]  /*09c0*/  FSETP.GT.AND P1, PT, R18, RZ, PT ;  /* 0x000000ff1200720b */ /* 0x000fe40003f24000 */
[----:B-1----:R-:W-:Y:S01]  /*09d0*/  FSEL R7, R21, 0.0099999997764825820923, P0 ;  /* 0x3c23d70a15077808 */ /* 0x002fe20000000000 */
[----:B------:R-:W-:Y:S01]  /*09e0*/  FFMA R19, R19, R22, R10 ;  /* 0x0000001613137223 */ /* 0x000fe2000000000a */
[----:B------:R-:W-:Y:S01]  /*09f0*/  FSEL R0, R21, 0.0099999997764825820923, P1 ;  /* 0x3c23d70a15007808 */ /* 0x000fe20000800000 */
[----:B------:R-:W-:-:S04]  /*0a00*/  FMUL R24, R24, R13 ;  /* 0x0000000d18187220 */ /* 0x000fc80000400000 */
[----:B------:R-:W-:Y:S01]  /*0a10*/  FFMA R14, R24, R14, R19 ;  /* 0x0000000e180e7223 */ /* 0x000fe20000000013 */
[----:B------:R-:W-:Y:S01]  /*0a20*/  FMUL R7, R4, R7 ;  /* 0x0000000704077220 */ /* 0x000fe20000400000 */
[----:B------:R-:W-:-:S03]  /*0a30*/  FMUL R11, R11, R0 ;  /* 0x000000000b0b7220 */ /* 0x000fc60000400000 */
[----:B------:R-:W-:-:S04]  /*0a40*/  FFMA R6, R7, R6, R14 ;  /* 0x0000000607067223 */ /* 0x000fc8000000000e */
[----:B------:R-:W-:-:S07]  /*0a50*/  FFMA R10, R11, R16, R6 ;  /* 0x000000100b0a7223 */ /* 0x000fce0000000006 */
.L_x_72:
[----:B------:R-:W-:Y:S05]  /*0a60*/  BRA.U !UP1, `(.L_x_67) ;  /* 0x0000004509207547 */ /* 0x000fea000b800000 */
[----:B------:R-:W-:Y:S02]  /*0a70*/  UISETP.NE.AND UP0, UPT, UR5, 0x1, UPT ;  /* 0x000000010500788c */ /* 0x000fe4000bf05270 */
[----:B------:R-:W-:-:S04]  /*0a80*/  ULOP3.LUT UR4, UR9, 0x1, URZ, 0xc0, !UPT ;  /* 0x0000000109047892 */ /* 0x000fc8000f8ec0ff */
[----:B------:R-:W-:-:S03]  /*0a90*/  UISETP.NE.U32.AND UP1, UPT, UR4, 0x1, UPT ;  /* 0x000000010400788c */ /* 0x000fc6000bf25070 */
[----:B------:R-:W-:Y:S08]  /*0aa0*/  BRA.U !UP0, `(.L_x_73) ;  /* 0x0000000108607547 */ /* 0x000ff0000b800000 */
[----:B------:R-:W0:Y:S08]  /*0ab0*/  LDC.64 R8, c[0x0][0x388] ;  /* 0x0000e200ff087b82 */ /* 0x000e300000000a00 */
[----:B------:R-:W1:Y:S08]  /*0ac0*/  LDC.64 R6, c[0x0][0x390] ;  /* 0x0000e400ff067b82 */ /* 0x000e700000000a00 */
[----:B------:R-:W2:Y:S01]  /*0ad0*/  LDC.64 R12, c[0x0][0x380] ;  /* 0x0000e000ff0c7b82 */ /* 0x000ea20000000a00 */
[----:B0-----:R-:W-:-:S05]  /*0ae0*/  IMAD.WIDE.U32 R8, R3, 0x4, R8 ;  /* 0x0000000403087825 */ /* 0x001fca00078e0008 */
[----:B------:R-:W3:Y:S01]  /*0af0*/  LDG.E.CONSTANT R4, desc[UR12][R8.64] ;  /* 0x0000000c08047981 */ /* 0x000ee2000c1e9900 */
[C---:B------:R-:W-:Y:S02]  /*0b00*/  IMAD R11, R3.reuse, R5, R2 ;  /* 0x00000005030b7224 */ /* 0x040fe400078e0202 */
[----:B-1----:R-:W-:Y:S01]  /*0b10*/  IMAD.WIDE.U32 R6, R3, 0x4, R6 ;  /* 0x0000000403067825 */ /* 0x002fe200078e0006 */
[----:B------:R-:W4:Y:S04]  /*0b20*/  LDG.E.CONSTANT R16, desc[UR12][R8.64+0x4] ;  /* 0x0000040c08107981 */ /* 0x000f28000c1e9900 */
[----:B------:R-:W5:Y:S01]  /*0b30*/  LDG.E.CONSTANT R0, desc[UR12][R6.64] ;  /* 0x0000000c06007981 */ /* 0x000f62000c1e9900 */
[----:B--2---:R-:W-:-:S03]  /*0b40*/  IMAD.WIDE R12, R11, 0x4, R12 ;  /* 0x000000040b0c7825 */ /* 0x004fc600078e020c */
[----:B------:R-:W2:Y:S01]  /*0b50*/  LDG.E.CONSTANT R11, desc[UR12][R6.64+0x4] ;  /* 0x0000040c060b7981 */ /* 0x000ea2000c1e9900 */
[----:B------:R-:W-:-:S03]  /*0b60*/  IMAD.WIDE R14, R5, 0x4, R12 ;  /* 0x00000004050e7825 */ /* 0x000fc600078e020c */
[----:B------:R-:W2:Y:S04]  /*0b70*/  LDG.E.CONSTANT R12, desc[UR12][R12.64] ;  /* 0x0000000c0c0c7981 */ /* 0x000ea8000c1e9900 */
[----:B------:R-:W2:Y:S01]  /*0b80*/  LDG.E.CONSTANT R14, desc[UR12][R14.64] ;  /* 0x0000000c0e0e7981 */ /* 0x000ea2000c1e9900 */
[----:B------:R-:W-:Y:S02]  /*0b90*/  IADD3 R3, PT, PT, R3, 0x2, RZ ;  /* 0x0000000203037810 */ /* 0x000fe40007ffe0ff */
[----:B---3--:R-:W-:Y:S01]  /*0ba0*/  FSETP.GT.AND P0, PT, R4, RZ, PT ;  /* 0x000000ff0400720b */ /* 0x008fe20003f04000 */
[----:B------:R-:W-:Y:S01]  /*0bb0*/  HFMA2 R4, -RZ, RZ, 1.875, 0 ;  /* 0x3f800000ff047431 */ /* 0x000fe200000001ff */
[----:B----4-:R-:W-:-:S04]  /*0bc0*/  FSETP.GT.AND P1, PT, R16, RZ, PT ;  /* 0x000000ff1000720b */ /* 0x010fc80003f24000 */
[C---:B------:R-:W-:Y:S02]  /*0bd0*/  FSEL R9, R4.reuse, 0.0099999997764825820923, P0 ;  /* 0x3c23d70a04097808 */ /* 0x040fe40000000000 */
[----:B------:R-:W-:-:S03]  /*0be0*/  FSEL R4, R4, 0.0099999997764825820923, P1 ;  /* 0x3c23d70a04047808 */ /* 0x000fc60000800000 */
[----:B-----5:R-:W-:Y:S02]  /*0bf0*/  FMUL R9, R0, R9 ;  /* 0x0000000900097220 */ /* 0x020fe40000400000 */
[----:B--2---:R-:W-:Y:S02]  /*0c00*/  FMUL R4, R11, R4 ;  /* 0x000000040b047220 */ /* 0x004fe40000400000 */
[----:B------:R-:W-:-:S04]  /*0c10*/  FFMA R9, R9, R12, R10 ;  /* 0x0000000c09097223 */ /* 0x000fc8000000000a */
[----:B------:R-:W-:-:S07]  /*0c20*/  FFMA R10, R4, R14, R9 ;  /* 0x0000000e040a7223 */ /* 0x000fce0000000009 */
.L_x_73:
[----:B------:R-:W-:Y:S05]  /*0c30*/  BRA.U UP1, `(.L_x_67) ;  /* 0x0000004101ac7547 */ /* 0x000fea000b800000 */
[----:B------:R-:W0:Y:S08]  /*0c40*/  LDC.64 R6, c[0x0][0x388] ;  /* 0x0000e200ff067b82 */ /* 0x000e300000000a00 */
[----:B------:R-:W1:Y:S08]  /*0c50*/  LDC.64 R8, c[0x0][0x390] ;  /* 0x0000e400ff087b82 */ /* 0x000e700000000a00 */
[----:B------:R-:W2:Y:S01]  /*0c60*/  LDC.64 R12, c[0x0][0x380] ;  /* 0x0000e000ff0c7b82 */ /* 0x000ea20000000a00 */
[----:B0-----:R-:W-:-:S04]  /*0c70*/  IMAD.WIDE.U32 R6, R3, 0x4, R6 ;  /* 0x0000000403067825 */ /* 0x001fc800078e0006 */
[C---:B------:R-:W-:Y:S02]  /*0c80*/  IMAD R11, R3.reuse, R5, R2 ;  /* 0x00000005030b7224 */ /* 0x040fe400078e0202 */
[----:B------:R-:W3:Y:S01]  /*0c90*/  LDG.E.CONSTANT R6, desc[UR12][R6.64] ;  /* 0x0000000c06067981 */ /* 0x000ee2000c1e9900 */
[----:B-1----:R-:W-:-:S06]  /*0ca0*/  IMAD.WIDE.U32 R4, R3, 0x4, R8 ;  /* 0x0000000403047825 */ /* 0x002fcc00078e0008 */
[----:B------:R-:W4:Y:S01]  /*0cb0*/  LDG.E.CONSTANT R4, desc[UR12][R4.64] ;  /* 0x0000000c04047981 */ /* 0x000f22000c1e9900 */
[----:B--2---:R-:W-:-:S06]  /*0cc0*/  IMAD.WIDE R8, R11, 0x4, R12 ;  /* 0x000000040b087825 */ /* 0x004fcc00078e020c */
[----:B------:R-:W2:Y:S01]  /*0cd0*/  LDG.E.CONSTANT R8, desc[UR12][R8.64] ;  /* 0x0000000c08087981 */ /* 0x000ea2000c1e9900 */
[----:B------:R-:W-:Y:S02]  /*0ce0*/  MOV R3, 0x3f800000 ;  /* 0x3f80000000037802 */ /* 0x000fe40000000f00 */
[----:B---3--:R-:W-:-:S04]  /*0cf0*/  FSETP.GT.AND P0, PT, R6, RZ, PT ;  /* 0x000000ff0600720b */ /* 0x008fc80003f04000 */
[----:B------:R-:W-:-:S05]  /*0d00*/  FSEL R3, R3, 0.0099999997764825820923, P0 ;  /* 0x3c23d70a03037808 */ /* 0x000fca0000000000 */
[----:B----4-:R-:W-:-:S04]  /*0d10*/  FMUL R3, R4, R3 ;  /* 0x0000000304037220 */ /* 0x010fc80000400000 */
[----:B--2---:R-:W-:Y:S01]  /*0d20*/  FFMA R10, R3, R8, R10 ;  /* 0x00000008030a7223 */ /* 0x004fe2000000000a */
[----:B------:R-:W-:Y:S06]  /*0d30*/  BRA `(.L_x_67) ;  /* 0x00000040006c7947 */ /* 0x000fec0003800000 */
.L_x_164:
        /* <DEDUP_REMOVED lines=21> */
.L_x_75:
        /* <DEDUP_REMOVED lines=9> */
[----:B------:R0:W5:Y:S01]  /*0f20*/  LDG.E.CONSTANT R17, desc[UR12][R14.64] ;  /* 0x0000000c0e117981 */ /* 0x000162000c1e9900 */
[----:B------:R-:W-:-:S05]  /*0f30*/  IMAD.WIDE R20, R5, 0x4, R14 ;  /* 0x0000000405147825 */ /* 0x000fca00078e020e */
[----:B------:R-:W5:Y:S01]  /*0f40*/  LDG.E.CONSTANT R23, desc[UR12][R20.64] ;  /* 0x0000000c14177981 */ /* 0x000f62000c1e9900 */
[----:B------:R-:W-:-:S05]  /*0f50*/  IMAD.WIDE R12, R5, 0x4, R20 ;  /* 0x00000004050c7825 */ /* 0x000fca00078e0214 */
[----:B------:R1:W5:Y:S01]  /*0f60*/  LDG.E.CONSTANT R16, desc[UR12][R12.64] ;  /* 0x0000000c0c107981 */ /* 0x000362000c1e9900 */
[----:B0-----:R-:W-:-:S03]  /*0f70*/  IMAD.WIDE R14, R5, 0x4, R12 ;  /* 0x00000004050e7825 */ /* 0x001fc600078e020c */
[----:B------:R-:W5:Y:S04]  /*0f80*/  LDG.E.CONSTANT R21, desc[UR12][R8.64+0x4] ;  /* 0x0000040c08157981 */ /* 0x000f68000c1e9900 */
[----:B------:R-:W5:Y:S01]  /*0f90*/  LDG.E.CONSTANT R20, desc[UR12][R6.64] ;  /* 0x0000000c06147981 */ /* 0x000f62000c1e9900 */
[----:B--2---:R-:W-:-:S03]  /*0fa0*/  FSET.BF.GT.AND R19, R18, RZ, PT ;  /* 0x000000ff1213720a */ /* 0x004fc60003804000 */
[----:B------:R-:W2:Y:S01]  /*0fb0*/  LDG.E.CONSTANT R18, desc[UR12][R6.64+-0x4] ;  /* 0xfffffc0c06127981 */ /* 0x000ea2000c1e9900 */
[----:B---3--:R-:W-:Y:S01]  /*0fc0*/  FSET.BF.GT.AND R28, R25, RZ, PT ;  /* 0x000000ff191c720a */ /* 0x008fe20003804000 */
[----:B----4-:R-:W-:Y:S02]  /*0fd0*/  FMUL R19, R4, R19 ;  /* 0x0000001304137220 */ /* 0x010fe40000400000 */
[----:B------:R-:W3:Y:S02]  /*0fe0*/  LDG.E.CONSTANT R4, desc[UR12][R8.64+-0x4] ;  /* 0xfffffc0c08047981 */ /* 0x000ee4000c1e9900 */
[----:B-----5:R-:W-:Y:S01]  /*0ff0*/  FMUL R27, R11, R28 ;  /* 0x0000001c0b1b7220 */ /* 0x020fe20000400000 */
[----:B------:R-:W-:Y:S02]  /*1000*/  FSET.BF.GT.AND R25, R24, RZ, PT ;  /* 0x000000ff1819720a */ /* 0x000fe40003804000 */
[----:B------:R-:W4:Y:S01]  /*1010*/  LDG.E.CONSTANT R24, desc[UR12][R8.64+0x8] ;  /* 0x0000080c08187981 */ /* 0x000f22000c1e9900 */
[----:B------:R-:W-:Y:S01]  /*1020*/  FFMA R26, R19, R17, R10 ;  /* 0x00000011131a7223 */ /* 0x000fe2000000000a */
[----:B------:R-:W-:-:S02]  /*1030*/  IMAD.WIDE R10, R5, 0x4, R14 ;  /* 0x00000004050a7825 */ /* 0x000fc400078e020e */
[----:B------:R-:W5:Y:S04]  /*1040*/  LDG.E.CONSTANT R17, desc[UR12][R8.64] ;  /* 0x0000000c08117981 */ /* 0x000f68000c1e9900 */
[----:B------:R0:W5:Y:S01]  /*1050*/  LDG.E.CONSTANT R19, desc[UR12][R14.64] ;  /* 0x0000000c0e137981 */ /* 0x000162000c1e9900 */
[----:B-1----:R-:W-:-:S04]  /*1060*/  IMAD.WIDE R12, R5, 0x4, R10 ;  /* 0x00000004050c7825 */ /* 0x002fc800078e020a */
[----:B------:R-:W-:Y:S02]  /*1070*/  FFMA R27, R27, R23, R26 ;  /* 0x000000171b1b7223 */ /* 0x000fe4000000001a */
[----:B------:R1:W5:Y:S01]  /*1080*/  LDG.E.CONSTANT R23, desc[UR12][R10.64] ;  /* 0x0000000c0a177981 */ /* 0x000362000c1e9900 */
[----:B------:R-:W-:-:S03]  /*1090*/  FMUL R28, R22, R25 ;  /* 0x00000019161c7220 */ /* 0x000fc60000400000 */
[----:B------:R-:W5:Y:S01]  /*10a0*/  LDG.E.CONSTANT R26, desc[UR12][R6.64+0x4] ;  /* 0x0000040c061a7981 */ /* 0x000f62000c1e9900 */
[----:B0-----:R-:W-:-:S03]  /*10b0*/  IMAD.WIDE R14, R5, 0x4, R12 ;  /* 0x00000004050e7825 */ /* 0x001fc600078e020c */
[----:B------:R-:W5:Y:S01]  /*10c0*/  LDG.E.CONSTANT R22, desc[UR12][R8.64+0xc] ;  /* 0x00000c0c08167981 */ /* 0x000f62000c1e9900 */
[----:B------:R-:W-:-:S03]  /*10d0*/  FFMA R28, R28, R16, R27 ;  /* 0x000000101c1c7223 */ /* 0x000fc6000000001b */
[----:B------:R-:W5:Y:S01]  /*10e0*/  LDG.E.CONSTANT R25, desc[UR12][R12.64] ;  /* 0x0000000c0c197981 */ /* 0x000f62000c1e9900 */
[----:B-1----:R-:W-:-:S03]  /*10f0*/  IMAD.WIDE R10, R5, 0x4, R14 ;  /* 0x00000004050a7825 */ /* 0x002fc600078e020e */
[----:B------:R0:W5:Y:S04]  /*1100*/  LDG.E.CONSTANT R27, desc[UR12][R6.64+0xc] ;  /* 0x00000c0c061b7981 */ /* 0x000168000c1e9900 */
[----:B------:R-:W5:Y:S04]  /*1110*/  LDG.E.CONSTANT R16, desc[UR12][R14.64] ;  /* 0x0000000c0e107981 */ /* 0x000f68000c1e9900 */
[----:B------:R-:W5:Y:S01]  /*1120*/  LDG.E.CONSTANT R10, desc[UR12][R10.64] ;  /* 0x0000000c0a0a7981 */ /* 0x000f62000c1e9900 */
[----:B------:R-:W-:Y:S01]  /*1130*/  FSET.BF.GT.AND R21, R21, RZ, PT ;  /* 0x000000ff1515720a */ /* 0x000fe20003804000 */
[----:B------:R-:W-:-:S04]  /*1140*/  UIADD3 UR8, UPT, UPT, UR8, 0x8, URZ ;  /* 0x0000000808087890 */ /* 0x000fc8000fffe0ff */
[----:B------:R-:W-:Y:S01]  /*1150*/  UISETP.NE.AND UP1, UPT, UR8, URZ, UPT ;  /* 0x000000ff0800728c */ /* 0x000fe2000bf25270 */
[----:B0-----:R-:W-:Y:S02]  /*1160*/  IADD3 R6, P0, PT, R6, 0x20, RZ ;  /* 0x0000002006067810 */ /* 0x001fe40007f1e0ff */
[----:B------:R-:W-:Y:S02]  /*1170*/  IADD3 R8, P1, PT, R8, 0x20, RZ ;  /* 0x0000002008087810 */ /* 0x000fe40007f3e0ff */
[----:B------:R-:W-:Y:S02]  /*1180*/  IADD3.X R7, PT, PT, RZ, R7, RZ, P0, !PT ;  /* 0x00000007ff077210 */ /* 0x000fe400007fe4ff */
[----:B------:R-:W-:Y:S02]  /*1190*/  IADD3.X R9, PT, PT, RZ, R9, RZ, P1, !PT ;  /* 0x00000009ff097210 */ /* 0x000fe40000ffe4ff */
[----:B------:R-:W-:Y:S02]  /*11a0*/  LEA R0, R5, R0, 0x3 ;  /* 0x0000000005007211 */ /* 0x000fe400078e18ff */
[----:B---3--:R-:W-:-:S05]  /*11b0*/  FSET.BF.GT.AND R4, R4, RZ, PT ;  /* 0x000000ff0404720a */ /* 0x008fca0003804000 */
[----:B--2---:R-:W-:Y:S01]  /*11c0*/  FMUL R4, R18, R4 ;  /* 0x0000000412047220 */ /* 0x004fe20000400000 */
[----:B----4-:R-:W-:Y:S02]  /*11d0*/  FSET.BF.GT.AND R24, R24, RZ, PT ;  /* 0x000000ff1818720a */ /* 0x010fe40003804000 */
[----:B-----5:R-:W-:Y:S01]  /*11e0*/  FSET.BF.GT.AND R17, R17, RZ, PT ;  /* 0x000000ff1111720a */ /* 0x020fe20003804000 */
[----:B------:R-:W-:-:S04]  /*11f0*/  FFMA R4, R4, R19, R28 ;  /* 0x0000001304047223 */ /* 0x000fc8000000001c */
[----:B------:R-:W-:-:S04]  /*1200*/  FMUL R17, R20, R17 ;  /* 0x0000001114117220 */ /* 0x000fc80000400000 */
[----:B------:R-:W-:Y:S01]  /*1210*/  FFMA R4, R17, R23, R4 ;  /* 0x0000001711047223 */ /* 0x000fe20000000004 */
[----:B------:R-:W-:Y:S01]  /*1220*/  FMUL R21, R26, R21 ;  /* 0x000000151a157220 */ /* 0x000fe20000400000 */
[----:B------:R-:W-:Y:S01]  /*1230*/  FMUL R24, R29, R24 ;  /* 0x000000181d187220 */ /* 0x000fe20000400000 */
[----:B------:R-:W-:Y:S02]  /*1240*/  FSET.BF.GT.AND R22, R22, RZ, PT ;  /* 0x000000ff1616720a */ /* 0x000fe40003804000 */
[----:B------:R-:W-:-:S03]  /*1250*/  FFMA R21, R21, R25, R4 ;  /* 0x0000001915157223 */ /* 0x000fc60000000004 */
[----:B------:R-:W-:Y:S01]  /*1260*/  FMUL R22, R27, R22 ;  /* 0x000000161b167220 */ /* 0x000fe20000400000 */
[----:B------:R-:W-:-:S04]  /*1270*/  FFMA R21, R24, R16, R21 ;  /* 0x0000001018157223 */ /* 0x000fc80000000015 */
[----:B------:R-:W-:Y:S01]  /*1280*/  FFMA R10, R22, R10, R21 ;  /* 0x0000000a160a7223 */ /* 0x000fe20000000015 */
[----:B------:R-:W-:Y:S06]  /*1290*/  BRA.U UP1, `(.L_x_75) ;  /* 0xfffffff901fc7547 */ /* 0x000fec000b83ffff */
.L_x_74:
[----:B------:R-:W-:Y:S05]  /*12a0*/  BRA.U !UP0, `(.L_x_67) ;  /* 0x0000003d08107547 */ /* 0x000fea000b800000 */
[----:B------:R-:W-:Y:S02]  /*12b0*/  UISETP.GE.U32.AND UP0, UPT, UR10, 0x4, UPT ;  /* 0x000000040a00788c */ /* 0x000fe4000bf06070 */
[----:B------:R-:W-:-:S04]  /*12c0*/  ULOP3.LUT UR4, UR9, 0x3, URZ, 0xc0, !UPT ;  /* 0x0000000309047892 */ /* 0x000fc8000f8ec0ff */
[----:B------:R-:W-:-:S03]  /*12d0*/  UISETP.NE.AND UP1, UPT, UR4, URZ, UPT ;  /* 0x000000ff0400728c */ /* 0x000fc6000bf25270 */
[----:B------:R-:W-:Y:S08]  /*12e0*/  BRA.U !UP0, `(.L_x_76) ;  /* 0x00000001088c7547 */ /* 0x000ff0000b800000 */
[----:B------:R-:W0:Y:S01]  /*12f0*/  LDC.64 R12, c[0x0][0x388] ;  /* 0x0000e200ff0c7b82 */ /* 0x000e220000000a00 */
[----:B------:R-:W-:-:S07]  /*1300*/  IMAD R7, R3, R5, R2 ;  /* 0x0000000503077224 */ /* 0x000fce00078e0202 */
[----:B------:R-:W1:Y:S08]  /*1310*/  LDC.64 R22, c[0x0][0x380] ;  /* 0x0000e000ff167b82 */ /* 0x000e700000000a00 */
[----:B------:R-:W2:Y:S01]  /*1320*/  LDC.64 R8, c[0x0][0x390] ;  /* 0x0000e400ff087b82 */ /* 0x000ea20000000a00 */
        /* <DEDUP_REMOVED lines=16> */
[----:B------:R-:W2:Y:S04]  /*1430*/  LDG.E.CONSTANT R6, desc[UR12][R6.64] ;  /* 0x0000000c06067981 */ /* 0x000ea8000c1e9900 */
[----:B------:R-:W2:Y:S01]  /*1440*/  LDG.E.CONSTANT R16, desc[UR12][R16.64] ;  /* 0x0000000c10107981 */ /* 0x000ea2000c1e9900 */
[----:B------:R-:W-:-:S02]  /*1450*/  IADD3 R3, PT, PT, R3, 0x4, RZ ;  /* 0x0000000403037810 */ /* 0x000fc40007ffe0ff */
[----:B---3--:R-:W-:Y:S02]  /*1460*/  FSET.BF.GT.AND R0, R0, RZ, PT ;  /* 0x000000ff0000720a */ /* 0x008fe40003804000 */
[----:B----4-:R-:W-:Y:S02]  /*1470*/  FSET.BF.GT.AND R20, R20, RZ, PT ;  /* 0x000000ff1414720a */ /* 0x010fe40003804000 */
[----:B-----5:R-:W-:Y:S01]  /*1480*/  FSET.BF.GT.AND R13, R4, RZ, PT ;  /* 0x000000ff040d720a */ /* 0x020fe20003804000 */
[----:B--2---:R-:W-:Y:S01]  /*1490*/  FMUL R21, R21, R0 ;  /* 0x0000000015157220 */ /* 0x004fe20000400000 */
[----:B------:R-:W-:-:S03]  /*14a0*/  FSET.BF.GT.AND R11, R11, RZ, PT ;  /* 0x000000ff0b0b720a */ /* 0x000fc60003804000 */
[----:B------:R-:W-:Y:S01]  /*14b0*/  FFMA R21, R21, R22, R10 ;  /* 0x0000001615157223 */ /* 0x000fe2000000000a */
[----:B------:R-:W-:-:S04]  /*14c0*/  FMUL R20, R19, R20 ;  /* 0x0000001413147220 */ /* 0x000fc80000400000 */
[----:B------:R-:W-:Y:S01]  /*14d0*/  FFMA R14, R20, R14, R21 ;  /* 0x0000000e140e7223 */ /* 0x000fe20000000015 */
[----:B------:R-:W-:Y:S01]  /*14e0*/  FMUL R13, R18, R13 ;  /* 0x0000000d120d7220 */ /* 0x000fe20000400000 */
[----:B------:R-:W-:-:S03]  /*14f0*/  FMUL R11, R24, R11 ;  /* 0x0000000b180b7220 */ /* 0x000fc60000400000 */
[----:B------:R-:W-:-:S04]  /*1500*/  FFMA R6, R13, R6, R14 ;  /* 0x000000060d067223 */ /* 0x000fc8000000000e */
[----:B------:R-:W-:-:S07]  /*1510*/  FFMA R10, R11, R16, R6 ;  /* 0x000000100b0a7223 */ /* 0x000fce0000000006 */
.L_x_76:
[----:B------:R-:W-:Y:S05]  /*1520*/  BRA.U !UP1, `(.L_x_67) ;  /* 0x0000003909707547 */ /* 0x000fea000b800000 */
[----:B------:R-:W-:Y:S02]  /*1530*/  UISETP.NE.AND UP0, UPT, UR4, 0x1, UPT ;  /* 0x000000010400788c */ /* 0x000fe4000bf05270 */
[----:B------:R-:W-:-:S04]  /*1540*/  ULOP3.LUT UR9, UR9, 0x1, URZ, 0xc0, !UPT ;  /* 0x0000000109097892 */ /* 0x000fc8000f8ec0ff */
[----:B------:R-:W-:-:S03]  /*1550*/  UISETP.NE.U32.AND UP1, UPT, UR9, 0x1, UPT ;  /* 0x000000010900788c */ /* 0x000fc6000bf25070 */
[----:B------:R-:W-:Y:S08]  /*1560*/  BRA.U !UP0, `(.L_x_77) ;  /* 0x0000000108547547 */ /* 0x000ff0000b800000 */
[----:B------:R-:W0:Y:S01]  /*1570*/  LDC.64 R8, c[0x0][0x388] ;  /* 0x0000e200ff087b82 */ /* 0x000e220000000a00 */
[----:B------:R-:W-:-:S07]  /*1580*/  IMAD R11, R3, R5, R2 ;  /* 0x00000005030b7224 */ /* 0x000fce00078e0202 */
[----:B------:R-:W1:Y:S08]  /*1590*/  LDC.64 R6, c[0x0][0x390] ;  /* 0x0000e400ff067b82 */ /* 0x000e700000000a00 */
[----:B------:R-:W2:Y:S01]  /*15a0*/  LDC.64 R12, c[0x0][0x380] ;  /* 0x0000e000ff0c7b82 */ /* 0x000ea20000000a00 */
[----:B0-----:R-:W-:-:S05]  /*15b0*/  IMAD.WIDE.U32 R8, R3, 0x4, R8 ;  /* 0x0000000403087825 */ /* 0x001fca00078e0008 */
[----:B------:R-:W3:Y:S01]  /*15c0*/  LDG.E.CONSTANT R4, desc[UR12][R8.64] ;  /* 0x0000000c08047981 */ /* 0x000ee2000c1e9900 */
[----:B-1----:R-:W-:-:S03]  /*15d0*/  IMAD.WIDE.U32 R6, R3, 0x4, R6 ;  /* 0x0000000403067825 */ /* 0x002fc600078e0006 */
        /* <DEDUP_REMOVED lines=8> */
[----:B---3--:R-:W-:Y:S02]  /*1660*/  FSET.BF.GT.AND R11, R4, RZ, PT ;  /* 0x000000ff040b720a */ /* 0x008fe40003804000 */
[----:B----4-:R-:W-:-:S03]  /*1670*/  FSET.BF.GT.AND R17, R17, RZ, PT ;  /* 0x000000ff1111720a */ /* 0x010fc60003804000 */
[----:B-----5:R-:W-:Y:S02]  /*1680*/  FMUL R11, R0, R11 ;  /* 0x0000000b000b7220 */ /* 0x020fe40000400000 */
[----:B--2---:R-:W-:Y:S02]  /*1690*/  FMUL R17, R16, R17 ;  /* 0x0000001110117220 */ /* 0x004fe40000400000 */
[----:B------:R-:W-:-:S04]  /*16a0*/  FFMA R10, R11, R12, R10 ;  /* 0x0000000c0b0a7223 */ /* 0x000fc8000000000a */
[----:B------:R-:W-:-:S07]  /*16b0*/  FFMA R10, R17, R14, R10 ;  /* 0x0000000e110a7223 */ /* 0x000fce000000000a */
.L_x_77:
[----:B------:R-:W-:Y:S05]  /*16c0*/  BRA.U UP1, `(.L_x_67) ;  /* 0x0000003901087547 */ /* 0x000fea000b800000 */
[----:B------:R-:W0:Y:S01]  /*16d0*/  LDC.64 R6, c[0x0][0x388] ;  /* 0x0000e200ff067b82 */ /* 0x000e220000000a00 */
[----:B------:R-:W-:-:S07]  /*16e0*/  IMAD R11, R3, R5, R2 ;  /* 0x00000005030b7224 */ /* 0x000fce00078e0202 */
[----:B------:R-:W1:Y:S08]  /*16f0*/  LDC.64 R8, c[0x0][0x390] ;  /* 0x0000e400ff087b82 */ /* 0x000e700000000a00 */
[----:B------:R-:W2:Y:S01]  /*1700*/  LDC.64 R12, c[0x0][0x380] ;  /* 0x0000e000ff0c7b82 */ /* 0x000ea20000000a00 */
[----:B0-----:R-:W-:-:S06]  /*1710*/  IMAD.WIDE.U32 R6, R3, 0x4, R6 ;  /* 0x0000000403067825 */ /* 0x001fcc00078e0006 */
[----:B------:R-:W3:Y:S01]  /*1720*/  LDG.E.CONSTANT R6, desc[UR12][R6.64] ;  /* 0x0000000c06067981 */ /* 0x000ee2000c1e9900 */
[----:B-1----:R-:W-:-:S06]  /*1730*/  IMAD.WIDE.U32 R4, R3, 0x4, R8 ;  /* 0x0000000403047825 */ /* 0x002fcc00078e0008 */
[----:B------:R-:W4:Y:S01]  /*1740*/  LDG.E.CONSTANT R4, desc[UR12][R4.64] ;  /* 0x0000000c04047981 */ /* 0x000f22000c1e9900 */
[----:B--2---:R-:W-:-:S06]  /*1750*/  IMAD.WIDE R8, R11, 0x4, R12 ;  /* 0x000000040b087825 */ /* 0x004fcc00078e020c */
[----:B------:R-:W2:Y:S01]  /*1760*/  LDG.E.CONSTANT R8, desc[UR12][R8.64] ;  /* 0x0000000c08087981 */ /* 0x000ea2000c1e9900 */
[----:B---3--:R-:W-:-:S05]  /*1770*/  FSET.BF.GT.AND R3, R6, RZ, PT ;  /* 0x000000ff0603720a */ /* 0x008fca0003804000 */
[----:B----4-:R-:W-:-:S04]  /*1780*/  FMUL R3, R4, R3 ;  /* 0x0000000304037220 */ /* 0x010fc80000400000 */
[----:B--2---:R-:W-:Y:S01]  /*1790*/  FFMA R10, R3, R8, R10 ;  /* 0x00000008030a7223 */ /* 0x004fe2000000000a */
[----:B------:R-:W-:Y:S06]  /*17a0*/  BRA `(.L_x_67) ;  /* 0x0000003400d07947 */ /* 0x000fec0003800000 */
.L_x_69:
[----:B------:R-:W-:-:S04]  /*17b0*/  MOV R3, 0xfffffffe ;  /* 0xfffffffe00037802 */ /* 0x000fc80000000f00 */
[----:B------:R-:W-:-:S04]  /*17c0*/  VIADDMNMX.U32 R0, R0, R3, 0x2, PT ;  /* 0x0000000200007446 */ /* 0x000fc80003800003 */
[----:B------:R-:W-:-:S04]  /*17d0*/  SHF.L.U32 R0, R0, 0x2, RZ ;  /* 0x0000000200007819 */ /* 0x000fc800000006ff */
[----:B------:R-:W0:Y:S02]  /*17e0*/  LDC R6, c[0x2][R0+0xc] ;  /* 0x0080030000067b82 */ /* 0x000e240000000800 */
[----:B0-----:R-:W-:-:S04]  /*17f0*/  SHF.R.S32.HI R7, RZ, 0x1f, R6 ;  /* 0x0000001fff077819 */ /* 0x001fc80000011406 */
.L_x_167:
[----:B------:R-:W-:Y:S05]  /*1800*/  BRX R6 -0x1810                                                          (*"BRANCH_TARGETS .L_x_168,.L_x_169,.L_x_166"*) ;  /* 0xffffffe406fc7949 */ /* 0x000fea000383ffff */
.L_x_169:
[----:B------:R-:W-:Y:S01]  /*1810*/  UISETP.GE.U32.AND UP0, UPT, UR9, 0x4, UPT ;  /* 0x000000040900788c */ /* 0x000fe2000bf06070 */
[----:B------:R-:W-:Y:S01]  /*1820*/  CS2R R10, SRZ ;  /* 0x00000000000a7805 */ /* 0x000fe2000001ff00 */
[----:B------:R-:W-:-:S07]  /*1830*/  ULOP3.LUT UR14, UR9, 0x3, URZ, 0xc0, !UPT ;  /* 0x00000003090e7892 */ /* 0x000fce000f8ec0ff */
[----:B------:R-:W-:Y:S05]  /*1840*/  BRA.U !UP0, `(.L_x_78) ;  /* 0x0000000908647547 */ /* 0x000fea000b800000 */
[----:B------:R-:W0:Y:S01]  /*1850*/  LDCU.64 UR4, c[0x0][0x390] ;  /* 0x00007200ff0477ac */ /* 0x000e220008000a00 */
[----:B------:R-:W1:Y:S01]  /*1860*/  LDC R12, c[0x0][0x3a0] ;  /* 0x0000e800ff0c7b82 */ /* 0x000e620000000800 */
[----:B------:R-:W-:Y:S01]  /*1870*/  HFMA2 R10, -RZ, RZ, 0, 0 ;  /* 0x00000000ff0a7431 */ /* 0x000fe200000001ff */
[----:B------:R-:W-:Y:S01]  /*1880*/  MOV R7, R2 ;  /* 0x0000000200077202 */ /* 0x000fe20000000f00 */
[----:B------:R-:W2:Y:S05]  /*1890*/  LDCU.64 UR10, c[0x0][0x388] ;  /* 0x00007100ff0a77ac */ /* 0x000eaa0008000a00 */
[----:B------:R-:W3:Y:S01]  /*18a0*/  LDC.64 R8, c[0x0][0x380] ;  /* 0x0000e000ff087b82 */ /* 0x000ee20000000a00 */
[----:B0-----:R-:W-:-:S02]  /*18b0*/  UIADD3 UR7, UP0, UPT, UR4, 0x8, URZ ;  /* 0x0000000804077890 */ /* 0x001fc4000ff1e0ff */
[----:B------:R-:W-:Y:S02]  /*18c0*/  ULOP3.LUT UR4, UR9, 0x7ffffffc, URZ, 0xc0, !UPT ;  /* 0x7ffffffc09047892 */ /* 0x000fe4000f8ec0ff */
[----:B------:R-:W-:Y:S02]  /*18d0*/  UIADD3.X UR8, UPT, UPT, URZ, UR5, URZ, UP0, !UPT ;  /* 0x00000005ff087290 */ /* 0x000fe400087fe4ff */
[----:B--2---:R-:W-:Y:S01]  /*18e0*/  UIADD3 UR5, UP0, UPT, UR10, 0x8, URZ ;  /* 0x000000080a057890 */ /* 0x004fe2000ff1e0ff */
[----:B------:R-:W-:Y:S01]  /*18f0*/  MOV R26, UR7 ;  /* 0x00000007001a7c02 */ /* 0x000fe20008000f00 */
[----:B------:R-:W-:Y:S02]  /*1900*/  UIADD3 UR9, UPT, UPT, -UR4, URZ, URZ ;  /* 0x000000ff04097290 */ /* 0x000fe4000fffe1ff */
[----:B------:R-:W-:Y:S01]  /*1910*/  MOV R11, UR4 ;  /* 0x00000004000b7c02 */ /* 0x000fe20008000f00 */
[----:B------:R-:W-:Y:S01]  /*1920*/  UIADD3.X UR6, UPT, UPT, URZ, UR11, URZ, UP0, !UPT ;  /* 0x0000000bff067290 */ /* 0x000fe200087fe4ff */
[----:B------:R-:W-:-:S02]  /*1930*/  MOV R27, UR8 ;  /* 0x00000008001b7c02 */ /* 0x000fc40008000f00 */
[----:B------:R-:W-:-:S03]  /*1940*/  MOV R16, UR5 ;  /* 0x0000000500107c02 */ /* 0x000fc60008000f00 */
[----:B------:R-:W-:-:S07]  /*1950*/  MOV R17, UR6 ;  /* 0x0000000600117c02 */ /* 0x000fce0008000f00 */
.L_x_87:
[----:B------:R-:W2:Y:S04]  /*1960*/  LDG.E.CONSTANT R0, desc[UR12][R16.64+-0x8] ;  /* 0xfffff80c10007981 */ /* 0x000ea8000c1e9900 */
[----:B------:R0:W5:Y:S01]  /*1970*/  LDG.E.CONSTANT R14, desc[UR12][R26.64+-0x8] ;  /* 0xfffff80c1a0e7981 */ /* 0x000162000c1e9900 */
[----:B------:R-:W-:Y:S02]  /*1980*/  MOV R3, 0x3bbb989d ;  /* 0x3bbb989d00037802 */ /* 0x000fe40000000f00 */
[----:B------:R-:W-:Y:S02]  /*1990*/  MOV R4, 0x437c0000 ;  /* 0x437c000000047802 */ /* 0x000fe40000000f00 */
[----:B--2---:R-:W-:-:S04]  /*19a0*/  FMNMX R0, R0, 500, PT ;  /* 0x43fa000000007809 */ /* 0x004fc80003800000 */
[----:B------:R-:W-:-:S05]  /*19b0*/  FMNMX R0, R0, -500, !PT ;  /* 0xc3fa000000007809 */ /* 0x000fca0007800000 */
[----:B------:R-:W-:-:S04]  /*19c0*/  FFMA.SAT R3, R0, -R3, 0.5 ;  /* 0x3f00000000037423 */ /* 0x000fc80000002803 */
[----:B------:R-:W-:-:S04]  /*19d0*/  FFMA.RM R3, R3, R4, 12582913 ;  /* 0x4b40000103037423 */ /* 0x000fc80000004004 */
[C---:B------:R-:W-:Y:S01]  /*19e0*/  FADD R5, R3.reuse, -12583039 ;  /* 0xcb40007f03057421 */ /* 0x040fe20000000000 */
[----:B------:R-:W-:-:S03]  /*19f0*/  SHF.L.U32 R3, R3, 0x17, RZ ;  /* 0x0000001703037819 */ /* 0x000fc600000006ff */
[----:B------:R-:W-:-:S04]  /*1a00*/  FFMA R5, R0, -1.4426950216293334961, -R5 ;  /* 0xbfb8aa3b00057823 */ /* 0x000fc80000000805 */
[----:B------:R-:W-:-:S04]  /*1a10*/  FFMA R5, R0, -1.925963033500011079e-08, R5 ;  /* 0xb2a5706000057823 */ /* 0x000fc80000000005 */
[----:B------:R-:W2:Y:S02]  /*1a20*/  MUFU.EX2 R0, R5 ;  /* 0x0000000500007308 */ /* 0x000ea40000000800 */
[----:B--2---:R-:W-:-:S05]  /*1a30*/  FFMA R4, R3, R0, 1 ;  /* 0x3f80000003047423 */ /* 0x004fca0000000000 */
[----:B------:R-:W-:-:S04]  /*1a40*/  IADD3 R0, PT, PT, R4, 0x1800000, RZ ;  /* 0x0180000004007810 */ /* 0x000fc80007ffe0ff */
[----:B------:R-:W-:-:S04]  /*1a50*/  LOP3.LUT R0, R0, 0x7f800000, RZ, 0xc0, !PT ;  /* 0x7f80000000007812 */ /* 0x000fc800078ec0ff */
[----:B------:R-:W-:-:S13]  /*1a60*/  ISETP.GT.U32.AND P0, PT, R0, 0x1ffffff, PT ;  /* 0x01ffffff0000780c */ /* 0x000fda0003f04070 */
[----:B0-----:R-:W-:Y:S05]  /*1a70*/  @P0 BRA `(.L_x_79) ;  /* 0x0000000000100947 */ /* 0x001fea0003800000 */
[----:B------:R-:W-:Y:S02]  /*1a80*/  MOV R0, R4 ;  /* 0x0000000400007202 */ /* 0x000fe40000000f00 */
[----:B------:R-:W-:-:S07]  /*1a90*/  MOV R4, 0x1ab0 ;  /* 0x00001ab000047802 */ /* 0x000fce0000000f00 */
[----:B-1-3-5:R-:W-:Y:S05]  /*1aa0*/  CALL.REL.NOINC `($__internal_4_$__cuda_sm20_rcp_rn_f32_slowpath) ;  /* 0x0000003400287944 */ /* 0x02afea0003c00000 */
[----:B------:R-:W-:Y:S05]  /*1ab0*/  BRA `(.L_x_80) ;  /* 0x0000000000107947 */ /* 0x000fea0003800000 */
.L_x_79:
[----:B------:R-:W0:Y:S02]  /*1ac0*/  MUFU.RCP R21, R4 ;  /* 0x0000000400157308 */ /* 0x000e240000001000 */
[----:B0-----:R-:W-:-:S04]  /*1ad0*/  FFMA R0, R4, R21, -1 ;  /* 0xbf80000004007423 */ /* 0x001fc80000000015 */
[----:B------:R-:W-:-:S04]  /*1ae0*/  FADD.FTZ R0, -R0, -RZ ;  /* 0x800000ff00007221 */ /* 0x000fc80000010100 */
[----:B------:R-:W-:-:S07]  /*1af0*/  FFMA R21, R21, R0, R21 ;  /* 0x0000000015157223 */ /* 0x000fce0000000015 */
.L_x_80:
[----:B------:R-:W2:Y:S01]  /*1b00*/  LDG.E.CONSTANT R0, desc[UR12][R16.64+-0x4] ;  /* 0xfffffc0c10007981 */ /* 0x000ea2000c1e9900 */
[----:B---3--:R-:W-:-:S03]  /*1b10*/  IMAD.WIDE R28, R7, 0x4, R8 ;  /* 0x00000004071c7825 */ /* 0x008fc600078e0208 */
[----:B------:R0:W5:Y:S04]  /*1b20*/  LDG.E.CONSTANT R13, desc[UR12][R26.64+-0x4] ;  /* 0xfffffc0c1a0d7981 */ /* 0x000168000c1e9900 */
[----:B------:R-:W3:Y:S01]  /*1b30*/  LDG.E.CONSTANT R3, desc[UR12][R28.64] ;  /* 0x0000000c1c037981 */ /* 0x000ee2000c1e9900 */
[----:B------:R-:W-:Y:S01]  /*1b40*/  HFMA2 R5, -RZ, RZ, 0.96630859375, -0.0022525787353515625 ;  /* 0x3bbb989dff057431 */ /* 0x000fe200000001ff */
[----:B------:R-:W-:Y:S02]  /*1b50*/  MOV R15, 0x437c0000 ;  /* 0x437c0000000f7802 */ /* 0x000fe40000000f00 */
[----:B--2---:R-:W-:-:S04]  /*1b60*/  FMNMX R0, R0, 500, PT ;  /* 0x43fa000000007809 */ /* 0x004fc80003800000 */
[----:B------:R-:W-:-:S05]  /*1b70*/  FMNMX R0, R0, -500, !PT ;  /* 0xc3fa000000007809 */ /* 0x000fca0007800000 */
[----:B------:R-:W-:-:S04]  /*1b80*/  FFMA.SAT R4, R0, -R5, 0.5 ;  /* 0x3f00000000047423 */ /* 0x000fc80000002805 */
[----:B------:R-:W-:-:S04]  /*1b90*/  FFMA.RM R4, R4, R15, 12582913 ;  /* 0x4b40000104047423 */ /* 0x000fc8000000400f */
[----:B------:R-:W-:-:S04]  /*1ba0*/  FADD R5, R4, -12583039 ;  /* 0xcb40007f04057421 */ /* 0x000fc80000000000 */
[----:B------:R-:W-:-:S04]  /*1bb0*/  FFMA R5, R0, -1.4426950216293334961, -R5 ;  /* 0xbfb8aa3b00057823 */ /* 0x000fc80000000805 */
[----:B------:R-:W-:-:S06]  /*1bc0*/  FFMA R5, R0, -1.925963033500011079e-08, R5 ;  /* 0xb2a5706000057823 */ /* 0x000fcc0000000005 */
[----:B------:R-:W2:Y:S01]  /*1bd0*/  MUFU.EX2 R5, R5 ;  /* 0x0000000500057308 */ /* 0x000ea20000000800 */
[----:B------:R-:W-:-:S05]  /*1be0*/  SHF.L.U32 R4, R4, 0x17, RZ ;  /* 0x0000001704047819 */ /* 0x000fca00000006ff */
[----:B--2---:R-:W-:-:S05]  /*1bf0*/  FFMA R6, R4, R5, 1 ;  /* 0x3f80000004067423 */ /* 0x004fca0000000005 */
[----:B------:R-:W-:-:S04]  /*1c00*/  IADD3 R4, PT, PT, R6, 0x1800000, RZ ;  /* 0x0180000006047810 */ /* 0x000fc80007ffe0ff */
[----:B------:R-:W-:Y:S01]  /*1c10*/  LOP3.LUT R4, R4, 0x7f800000, RZ, 0xc0, !PT ;  /* 0x7f80000004047812 */ /* 0x000fe200078ec0ff */
[----:B------:R-:W-:-:S03]  /*1c20*/  FADD R0, -R21, 1 ;  /* 0x3f80000015007421 */ /* 0x000fc60000000100 */
[----:B------:R-:W-:Y:S01]  /*1c30*/  ISETP.GT.U32.AND P0, PT, R4, 0x1ffffff, PT ;  /* 0x01ffffff0400780c */ /* 0x000fe20003f04070 */
[----:B------:R-:W-:-:S04]  /*1c40*/  FMUL R21, R0, R21 ;  /* 0x0000001500157220 */ /* 0x000fc80000400000 */
[----:B-----5:R-:W-:-:S04]  /*1c50*/  FMUL R21, R14, R21 ;  /* 0x000000150e157220 */ /* 0x020fc80000400000 */
[----:B---3--:R-:W-:-:S04]  /*1c60*/  FFMA R14, R21, R3, R10 ;  /* 0x00000003150e7223 */ /* 0x008fc8000000000a */
[----:B0-----:R-:W-:Y:S05]  /*1c70*/  @P0 BRA `(.L_x_81) ;  /* 0x0000000000100947 */ /* 0x001fea0003800000 */
[----:B------:R-:W-:Y:S02]  /*1c80*/  MOV R0, R6 ;  /* 0x0000000600007202 */ /* 0x000fe40000000f00 */
[----:B------:R-:W-:-:S07]  /*1c90*/  MOV R4, 0x1cb0 ;  /* 0x00001cb000047802 */ /* 0x000fce0000000f00 */
[----:B-1----:R-:W-:Y:S05]  /*1ca0*/  CALL.REL.NOINC `($__internal_4_$__cuda_sm20_rcp_rn_f32_slowpath) ;  /* 0x0000003000a87944 */ /* 0x002fea0003c00000 */
[----:B------:R-:W-:Y:S05]  /*1cb0*/  BRA `(.L_x_82) ;  /* 0x0000000000107947 */ /* 0x000fea0003800000 */
.L_x_81:
[----:B------:R-:W0:Y:S02]  /*1cc0*/  MUFU.RCP R21, R6 ;  /* 0x0000000600157308 */ /* 0x000e240000001000 */
[----:B0-----:R-:W-:-:S04]  /*1cd0*/  FFMA R0, R6, R21, -1 ;  /* 0xbf80000006007423 */ /* 0x001fc80000000015 */
[----:B------:R-:W-:-:S04]  /*1ce0*/  FADD.FTZ R0, -R0, -RZ ;  /* 0x800000ff00007221 */ /* 0x000fc80000010100 */
[----:B------:R-:W-:-:S07]  /*1cf0*/  FFMA R21, R21, R0, R21 ;  /* 0x0000000015157223 */ /* 0x000fce0000000015 */
.L_x_82:
[----:B------:R-:W2:Y:S01]  /*1d00*/  LDG.E.CONSTANT R0, desc[UR12][R16.64] ;  /* 0x0000000c10007981 */ /* 0x000ea2000c1e9900 */
[----:B-1----:R-:W-:-:S03]  /*1d10*/  IMAD.WIDE R28, R12, 0x4, R28 ;  /* 0x000000040c1c7825 */ /* 0x002fc600078e021c */
        /* <DEDUP_REMOVED lines=11> */
[----:B------:R-:W1:Y:S01]  /*1dd0*/  MUFU.EX2 R5, R5 ;  /* 0x0000000500057308 */ /* 0x000e620000000800 */
[----:B------:R-:W-:-:S05]  /*1de0*/  SHF.L.U32 R4, R4, 0x17, RZ ;  /* 0x0000001704047819 */ /* 0x000fca00000006ff */
[----:B-1----:R-:W-:-:S05]  /*1df0*/  FFMA R6, R4, R5, 1 ;  /* 0x3f80000004067423 */ /* 0x002fca0000000005 */
[----:B------:R-:W-:-:S04]  /*1e00*/  IADD3 R4, PT, PT, R6, 0x1800000, RZ ;  /* 0x0180000006047810 */ /* 0x000fc80007ffe0ff */
[----:B------:R-:W-:Y:S01]  /*1e10*/  LOP3.LUT R4, R4, 0x7f800000, RZ, 0xc0, !PT ;  /* 0x7f80000004047812 */ /* 0x000fe200078ec0ff */
[----:B------:R-:W-:-:S03]  /*1e20*/  FADD R0, -R21, 1 ;  /* 0x3f80000015007421 */ /* 0x000fc60000000100 */
[----:B------:R-:W-:Y:S01]  /*1e30*/  ISETP.GT.U32.AND P0, PT, R4, 0x1ffffff, PT ;  /* 0x01ffffff0400780c */ /* 0x000fe20003f04070 */
[----:B------:R-:W-:-:S04]  /*1e40*/  FMUL R0, R0, R21 ;  /* 0x0000001500007220 */ /* 0x000fc80000400000 */
[----:B------:R-:W-:-:S04]  /*1e50*/  FMUL R13, R13, R0 ;  /* 0x000000000d0d7220 */ /* 0x000fc80000400000 */
[----:B---3--:R-:W-:-:S04]  /*1e60*/  FFMA R13, R13, R3, R14 ;  /* 0x000000030d0d7223 */ /* 0x008fc8000000000e */
[----:B0-----:R-:W-:Y:S05]  /*1e70*/  @P0 BRA `(.L_x_83) ;  /* 0x0000000000100947 */ /* 0x001fea0003800000 */
[----:B------:R-:W-:Y:S02]  /*1e80*/  MOV R0, R6 ;  /* 0x0000000600007202 */ /* 0x000fe40000000f00 */
[----:B------:R-:W-:-:S07]  /*1e90*/  MOV R4, 0x1eb0 ;  /* 0x00001eb000047802 */ /* 0x000fce0000000f00 */
[----:B-----5:R-:W-:Y:S05]  /*1ea0*/  CALL.REL.NOINC `($__internal_4_$__cuda_sm20_rcp_rn_f32_slowpath) ;  /* 0x0000003000287944 */ /* 0x020fea0003c00000 */
[----:B------:R-:W-:Y:S05]  /*1eb0*/  BRA `(.L_x_84) ;  /* 0x0000000000107947 */ /* 0x000fea0003800000 */
.L_x_83:
[----:B------:R-:W0:Y:S02]  /*1ec0*/  MUFU.RCP R21, R6 ;  /* 0x0000000600157308 */ /* 0x000e240000001000 */
[----:B0-----:R-:W-:-:S04]  /*1ed0*/  FFMA R0, R6, R21, -1 ;  /* 0xbf80000006007423 */ /* 0x001fc80000000015 */
[----:B------:R-:W-:-:S04]  /*1ee0*/  FADD.FTZ R0, -R0, -RZ ;  /* 0x800000ff00007221 */ /* 0x000fc80000010100 */
[----:B------:R-:W-:-:S07]  /*1ef0*/  FFMA R21, R21, R0, R21 ;  /* 0x0000000015157223 */ /* 0x000fce0000000015 */
.L_x_84:
[----:B------:R-:W2:Y:S01]  /*1f00*/  LDG.E.CONSTANT R3, desc[UR12][R16.64+0x4] ;  /* 0x0000040c10037981 */ /* 0x000ea2000c1e9900 */
[----:B------:R-:W-:-:S03]  /*1f10*/  IMAD.WIDE R28, R12, 0x4, R28 ;  /* 0x000000040c1c7825 */ /* 0x000fc600078e021c */
        /* <DEDUP_REMOVED lines=10> */
[----:B------:R-:W-:-:S04]  /*1fc0*/  FFMA R6, R3, -1.925963033500011079e-08, R6 ;  /* 0xb2a5706003067823 */ /* 0x000fc80000000006 */
        /* <DEDUP_REMOVED lines=13> */
[----:B------:R-:W-:Y:S05]  /*20a0*/  CALL.REL.NOINC `($__internal_4_$__cuda_sm20_rcp_rn_f32_slowpath) ;  /* 0x0000002c00a87944 */ /* 0x000fea0003c00000 */
[----:B------:R-:W-:Y:S05]  /*20b0*/  BRA `(.L_x_86) ;  /* 0x0000000000107947 */ /* 0x000fea0003800000 */
.L_x_85:
[----:B------:R-:W0:Y:S02]  /*20c0*/  MUFU.RCP R21, R18 ;  /* 0x0000001200157308 */ /* 0x000e240000001000 */
[----:B0-----:R-:W-:-:S04]  /*20d0*/  FFMA R0, R18, R21, -1 ;  /* 0xbf80000012007423 */ /* 0x001fc80000000015 */
[----:B------:R-:W-:-:S04]  /*20e0*/  FADD.FTZ R0, -R0, -RZ ;  /* 0x800000ff00007221 */ /* 0x000fc80000010100 */
[----:B------:R-:W-:-:S07]  /*20f0*/  FFMA R21, R21, R0, R21 ;  /* 0x0000000015157223 */ /* 0x000fce0000000015 */
.L_x_86:
[----:B------:R-:W-:-:S06]  /*2100*/  IMAD.WIDE R28, R12, 0x4, R28 ;  /* 0x000000040c1c7825 */ /* 0x000fcc00078e021c */
[----:B------:R-:W2:Y:S01]  /*2110*/  LDG.E.CONSTANT R28, desc[UR12][R28.64] ;  /* 0x0000000c1c1c7981 */ /* 0x000ea2000c1e9900 */
[----:B------:R-:W-:Y:S01]  /*2120*/  UIADD3 UR9, UPT, UPT, UR9, 0x4, URZ ;  /* 0x0000000409097890 */ /* 0x000fe2000fffe0ff */
[----:B------:R-:W-:Y:S01]  /*2130*/  FADD R0, -R21, 1 ;  /* 0x3f80000015007421 */ /* 0x000fe20000000100 */
[----:B------:R-:W-:Y:S02]  /*2140*/  IADD3 R26, P0, PT, R26, 0x10, RZ ;  /* 0x000000101a1a7810 */ /* 0x000fe40007f1e0ff */
[----:B------:R-:W-:Y:S01]  /*2150*/  UISETP.NE.AND UP0, UPT, UR9, URZ, UPT ;  /* 0x000000ff0900728c */ /* 0x000fe2000bf05270 */
[----:B------:R-:W-:Y:S01]  /*2160*/  FMUL R21, R0, R21 ;  /* 0x0000001500157220 */ /* 0x000fe20000400000 */
[----:B------:R-:W-:Y:S02]  /*2170*/  IADD3 R16, P1, PT, R16, 0x10, RZ ;  /* 0x0000001010107810 */ /* 0x000fe40007f3e0ff */
[----:B------:R-:W-:Y:S01]  /*2180*/  IADD3.X R27, PT, PT, RZ, R27, RZ, P0, !PT ;  /* 0x0000001bff1b7210 */ /* 0x000fe200007fe4ff */
[----:B------:R-:W-:Y:S01]  /*2190*/  FMUL R14, R14, R21 ;  /* 0x000000150e0e7220 */ /* 0x000fe20000400000 */
[----:B------:R-:W-:-:S02]  /*21a0*/  IADD3.X R17, PT, PT, RZ, R17, RZ, P1, !PT ;  /* 0x00000011ff117210 */ /* 0x000fc40000ffe4ff */
[----:B------:R-:W-:Y:S01]  /*21b0*/  LEA R7, R12, R7, 0x2 ;  /* 0x000000070c077211 */ /* 0x000fe200078e10ff */
[----:B--2---:R-:W-:Y:S01]  /*21c0*/  FFMA R10, R14, R28, R13 ;  /* 0x0000001c0e0a7223 */ /* 0x004fe2000000000d */
[----:B------:R-:W-:Y:S06]  /*21d0*/  BRA.U UP0, `(.L_x_87) ;  /* 0xfffffff500e07547 */ /* 0x000fec000b83ffff */
.L_x_78:
[----:B------:R-:W-:-:S09]  /*21e0*/  UISETP.NE.AND UP0, UPT, UR14, URZ, UPT ;  /* 0x000000ff0e00728c */ /* 0x000fd2000bf05270 */
[----:B------:R-:W-:Y:S05]  /*21f0*/  BRA.U !UP0, `(.L_x_67) ;  /* 0x0000002d083c7547 */ /* 0x000fea000b800000 */
[----:B------:R-:W-:-:S09]  /*2200*/  UISETP.NE.AND UP0, UPT, UR14, 0x1, UPT ;  /* 0x000000010e00788c */ /* 0x000fd2000bf05270 */
[----:B------:R-:W-:Y:S05]  /*2210*/  BRA.U !UP0, `(.L_x_88) ;  /* 0x0000000508247547 */ /* 0x000fea000b800000 */
[----:B------:R-:W0:Y:S08]  /*2220*/  LDC.64 R16, c[0x0][0x388] ;  /* 0x0000e200ff107b82 */ /* 0x000e300000000a00 */
[----:B------:R-:W1:Y:S01]  /*2230*/  LDC.64 R14, c[0x0][0x390] ;  /* 0x0000e400ff0e7b82 */ /* 0x000e620000000a00 */
[----:B0-----:R-:W-:-:S05]  /*2240*/  IMAD.WIDE.U32 R16, R11, 0x4, R16 ;  /* 0x000000040b107825 */ /* 0x001fca00078e0010 */
[----:B------:R-:W2:Y:S01]  /*2250*/  LDG.E.CONSTANT R0, desc[UR12][R16.64] ;  /* 0x0000000c10007981 */ /* 0x000ea2000c1e9900 */
[----:B-1----:R-:W-:-:S05]  /*2260*/  IMAD.WIDE.U32 R14, R11, 0x4, R14 ;  /* 0x000000040b0e7825 */ /* 0x002fca00078e000e */
[----:B------:R0:W5:Y:S01]  /*2270*/  LDG.E.CONSTANT R8, desc[UR12][R14.64] ;  /* 0x0000000c0e087981 */ /* 0x000162000c1e9900 */
[----:B------:R-:W-:Y:S01]  /*2280*/  HFMA2 R3, -RZ, RZ, 0.96630859375, -0.0022525787353515625 ;  /* 0x3bbb989dff037431 */ /* 0x000fe200000001ff */
        /* <DEDUP_REMOVED lines=9> */
[----:B------:R-:W1:Y:S02]  /*2320*/  MUFU.EX2 R0, R5 ;  /* 0x0000000500007308 */ /* 0x000e640000000800 */
[----:B-1----:R-:W-:-:S05]  /*2330*/  FFMA R4, R3, R0, 1 ;  /* 0x3f80000003047423 */ /* 0x002fca0000000000 */
[----:B------:R-:W-:-:S04]  /*2340*/  IADD3 R0, PT, PT, R4, 0x1800000, RZ ;  /* 0x0180000004007810 */ /* 0x000fc80007ffe0ff */
[----:B------:R-:W-:-:S04]  /*2350*/  LOP3.LUT R0, R0, 0x7f800000, RZ, 0xc0, !PT ;  /* 0x7f80000000007812 */ /* 0x000fc800078ec0ff */
[----:B------:R-:W-:-:S13]  /*2360*/  ISETP.GT.U32.AND P0, PT, R0, 0x1ffffff, PT ;  /* 0x01ffffff0000780c */ /* 0x000fda0003f04070 */
[----:B0-----:R-:W-:Y:S05]  /*2370*/  @P0 BRA `(.L_x_89) ;  /* 0x0000000000100947 */ /* 0x001fea0003800000 */
[----:B------:R-:W-:Y:S02]  /*2380*/  MOV R0, R4 ;  /* 0x0000000400007202 */ /* 0x000fe40000000f00 */
[----:B------:R-:W-:-:S07]  /*2390*/  MOV R4, 0x23b0 ;  /* 0x000023b000047802 */ /* 0x000fce0000000f00 */
[----:B-----5:R-:W-:Y:S05]  /*23a0*/  CALL.REL.NOINC `($__internal_4_$__cuda_sm20_rcp_rn_f32_slowpath) ;  /* 0x0000002800e87944 */ /* 0x020fea0003c00000 */
[----:B------:R-:W-:Y:S05]  /*23b0*/  BRA `(.L_x_90) ;  /* 0x0000000000107947 */ /* 0x000fea0003800000 */
.L_x_89:
[----:B------:R-:W0:Y:S02]  /*23c0*/  MUFU.RCP R21, R4 ;  /* 0x0000000400157308 */ /* 0x000e240000001000 */
[----:B0-----:R-:W-:-:S04]  /*23d0*/  FFMA R0, R4, R21, -1 ;  /* 0xbf80000004007423 */ /* 0x001fc80000000015 */
[----:B------:R-:W-:-:S04]  /*23e0*/  FADD.FTZ R0, -R0, -RZ ;  /* 0x800000ff00007221 */ /* 0x000fc80000010100 */
[----:B------:R-:W-:-:S07]  /*23f0*/  FFMA R21, R21, R0, R21 ;  /* 0x0000000015157223 */ /* 0x000fce0000000015 */
.L_x_90:
[----:B------:R-:W2:Y:S01]  /*2400*/  LDG.E.CONSTANT R16, desc[UR12][R16.64+0x4] ;  /* 0x0000040c10107981 */ /* 0x000ea2000c1e9900 */
[----:B------:R-:W0:Y:S01]  /*2410*/  LDC.64 R12, c[0x0][0x380] ;  /* 0x0000e000ff0c7b82 */ /* 0x000e220000000a00 */
[----:B------:R-:W1:Y:S02]  /*2420*/  LDCU UR4, c[0x0][0x3a0] ;  /* 0x00007400ff0477ac */ /* 0x000e640008000800 */
[----:B------:R3:W5:Y:S01]  /*2430*/  LDG.E.CONSTANT R7, desc[UR12][R14.64+0x4] ;  /* 0x0000040c0e077981 */ /* 0x000762000c1e9900 */
[----:B-1----:R-:W-:-:S04]  /*2440*/  IMAD R3, R11, UR4, R2 ;  /* 0x000000040b037c24 */ /* 0x002fc8000f8e0202 */
[----:B0-----:R-:W-:-:S05]  /*2450*/  IMAD.WIDE R12, R3, 0x4, R12 ;  /* 0x00000004030c7825 */ /* 0x001fca00078e020c */
[----:B------:R-:W4:Y:S01]  /*2460*/  LDG.E.CONSTANT R3, desc[UR12][R12.64] ;  /* 0x0000000c0c037981 */ /* 0x000f22000c1e9900 */
        /* <DEDUP_REMOVED lines=9> */
[----:B------:R-:W0:Y:S01]  /*2500*/  MUFU.EX2 R5, R5 ;  /* 0x0000000500057308 */ /* 0x000e220000000800 */
[----:B------:R-:W-:-:S05]  /*2510*/  SHF.L.U32 R4, R4, 0x17, RZ ;  /* 0x0000001704047819 */ /* 0x000fca00000006ff */
[----:B0-----:R-:W-:-:S05]  /*2520*/  FFMA R6, R4, R5, 1 ;  /* 0x3f80000004067423 */ /* 0x001fca0000000005 */
[----:B------:R-:W-:-:S04]  /*2530*/  IADD3 R4, PT, PT, R6, 0x1800000, RZ ;  /* 0x0180000006047810 */ /* 0x000fc80007ffe0ff */
[----:B------:R-:W-:Y:S01]  /*2540*/  LOP3.LUT R4, R4, 0x7f800000, RZ, 0xc0, !PT ;  /* 0x7f80000004047812 */ /* 0x000fe200078ec0ff */
[----:B------:R-:W-:-:S03]  /*2550*/  FADD R0, -R21, 1 ;  /* 0x3f80000015007421 */ /* 0x000fc60000000100 */
[----:B------:R-:W-:Y:S01]  /*2560*/  ISETP.GT.U32.AND P0, PT, R4, 0x1ffffff, PT ;  /* 0x01ffffff0400780c */ /* 0x000fe20003f04070 */
[----:B------:R-:W-:-:S04]  /*2570*/  FMUL R21, R0, R21 ;  /* 0x0000001500157220 */ /* 0x000fc80000400000 */
[----:B-----5:R-:W-:-:S04]  /*2580*/  FMUL R21, R8, R21 ;  /* 0x0000001508157220 */ /* 0x020fc80000400000 */
[----:B----4-:R-:W-:-:S04]  /*2590*/  FFMA R10, R21, R3, R10 ;  /* 0x00000003150a7223 */ /* 0x010fc8000000000a */
[----:B---3--:R-:W-:Y:S05]  /*25a0*/  @P0 BRA `(.L_x_91) ;  /* 0x0000000000100947 */ /* 0x008fea0003800000 */
[----:B------:R-:W-:Y:S02]  /*25b0*/  MOV R0, R6 ;  /* 0x0000000600007202 */ /* 0x000fe40000000f00 */
[----:B------:R-:W-:-:S07]  /*25c0*/  MOV R4, 0x25e0 ;  /* 0x000025e000047802 */ /* 0x000fce0000000f00 */
[----:B------:R-:W-:Y:S05]  /*25d0*/  CALL.REL.NOINC `($__internal_4_$__cuda_sm20_rcp_rn_f32_slowpath) ;  /* 0x00000028005c7944 */ /* 0x000fea0003c00000 */
[----:B------:R-:W-:Y:S05]  /*25e0*/  BRA `(.L_x_92) ;  /* 0x0000000000107947 */ /* 0x000fea0003800000 */
.L_x_91:
[----:B------:R-:W0:Y:S02]  /*25f0*/  MUFU.RCP R21, R6 ;  /* 0x0000000600157308 */ /* 0x000e240000001000 */
[----:B0-----:R-:W-:-:S04]  /*2600*/  FFMA R0, R6, R21, -1 ;  /* 0xbf80000006007423 */ /* 0x001fc80000000015 */
[----:B------:R-:W-:-:S04]  /*2610*/  FADD.FTZ R0, -R0, -RZ ;  /* 0x800000ff00007221 */ /* 0x000fc80000010100 */
[----:B------:R-:W-:-:S07]  /*2620*/  FFMA R21, R21, R0, R21 ;  /* 0x0000000015157223 */ /* 0x000fce0000000015 */
.L_x_92:
[----:B------:R-:W0:Y:S02]  /*2630*/  LDC R3, c[0x0][0x3a0] ;  /* 0x0000e800ff037b82 */ /* 0x000e240000000800 */
[----:B0-----:R-:W-:-:S06]  /*2640*/  IMAD.WIDE R12, R3, 0x4, R12 ;  /* 0x00000004030c7825 */ /* 0x001fcc00078e020c */
[----:B------:R-:W2:Y:S01]  /*2650*/  LDG.E.CONSTANT R12, desc[UR12][R12.64] ;  /* 0x0000000c0c0c7981 */ /* 0x000ea2000c1e9900 */
[----:B------:R-:W-:Y:S01]  /*2660*/  FADD R0, -R21, 1 ;  /* 0x3f80000015007421 */ /* 0x000fe20000000100 */
[----:B------:R-:W-:-:S03]  /*2670*/  IADD3 R11, PT, PT, R11, 0x2, RZ ;  /* 0x000000020b0b7810 */ /* 0x000fc60007ffe0ff */
[----:B------:R-:W-:-:S04]  /*2680*/  FMUL R0, R0, R21 ;  /* 0x0000001500007220 */ /* 0x000fc80000400000 */
[----:B------:R-:W-:-:S04]  /*2690*/  FMUL R7, R7, R0 ;  /* 0x0000000007077220 */ /* 0x000fc80000400000 */
[----:B--2---:R-:W-:-:S07]  /*26a0*/  FFMA R10, R7, R12, R10 ;  /* 0x0000000c070a7223 */ /* 0x004fce000000000a */
.L_x_88:
[----:B------:R-:W0:Y:S02]  /*26b0*/  LDCU UR4, c[0x0][0x3a4] ;  /* 0x00007480ff0477ac */ /* 0x000e240008000800 */
[----:B0-----:R-:W-:-:S04]  /*26c0*/  ULOP3.LUT UR4, UR4, 0x1, URZ, 0xc0, !UPT ;  /* 0x0000000104047892 */ /* 0x001fc8000f8ec0ff */
[----:B------:R-:W-:-:S09]  /*26d0*/  UISETP.NE.U32.AND UP0, UPT, UR4, 0x1, UPT ;  /* 0x000000010400788c */ /* 0x000fd2000bf05070 */
[----:B------:R-:W-:Y:S05]  /*26e0*/  BRA.U UP0, `(.L_x_67) ;  /* 0x0000002900007547 */ /* 0x000fea000b800000 */
[----:B------:R-:W0:Y:S08]  /*26f0*/  LDC.64 R8, c[0x0][0x388] ;  /* 0x0000e200ff087b82 */ /* 0x000e300000000a00 */
[----:B------:R-:W1:Y:S01]  /*2700*/  LDC.64 R4, c[0x0][0x390] ;  /* 0x0000e400ff047b82 */ /* 0x000e620000000a00 */
[----:B0-----:R-:W-:-:S06]  /*2710*/  IMAD.WIDE.U32 R8, R11, 0x4, R8 ;  /* 0x000000040b087825 */ /* 0x001fcc00078e0008 */
[----:B------:R-:W2:Y:S01]  /*2720*/  LDG.E.CONSTANT R8, desc[UR12][R8.64] ;  /* 0x0000000c08087981 */ /* 0x000ea2000c1e9900 */
[----:B------:R-:W-:Y:S01]  /*2730*/  HFMA2 R3, -RZ, RZ, 0.96630859375, -0.0022525787353515625 ;  /* 0x3bbb989dff037431 */ /* 0x000fe200000001ff */
[----:B------:R-:W-:Y:S01]  /*2740*/  MOV R6, 0x437c0000 ;  /* 0x437c000000067802 */ /* 0x000fe20000000f00 */
[----:B-1----:R-:W-:-:S05]  /*2750*/  IMAD.WIDE.U32 R4, R11, 0x4, R4 ;  /* 0x000000040b047825 */ /* 0x002fca00078e0004 */
[----:B------:R0:W5:Y:S01]  /*2760*/  LDG.E.CONSTANT R7, desc[UR12][R4.64] ;  /* 0x0000000c04077981 */ /* 0x000162000c1e9900 */
        /* <DEDUP_REMOVED lines=8> */
[----:B------:R-:W0:Y:S02]  /*27f0*/  MUFU.EX2 R0, R13 ;  /* 0x0000000d00007308 */ /* 0x000e240000000800 */
[----:B0-----:R-:W-:-:S05]  /*2800*/  FFMA R4, R3, R0, 1 ;  /* 0x3f80000003047423 */ /* 0x001fca0000000000 */
[----:B------:R-:W-:-:S04]  /*2810*/  IADD3 R0, PT, PT, R4, 0x1800000, RZ ;  /* 0x0180000004007810 */ /* 0x000fc80007ffe0ff */
[----:B------:R-:W-:-:S04]  /*2820*/  LOP3.LUT R0, R0, 0x7f800000, RZ, 0xc0, !PT ;  /* 0x7f80000000007812 */ /* 0x000fc800078ec0ff */
[----:B------:R-:W-:-:S13]  /*2830*/  ISETP.GT.U32.AND P0, PT, R0, 0x1ffffff, PT ;  /* 0x01ffffff0000780c */ /* 0x000fda0003f04070 */
[----:B------:R-:W-:Y:S05]  /*2840*/  @P0 BRA `(.L_x_93) ;  /* 0x0000000000100947 */ /* 0x000fea0003800000 */
[----:B------:R-:W-:Y:S02]  /*2850*/  MOV R0, R4 ;  /* 0x0000000400007202 */ /* 0x000fe40000000f00 */
[----:B------:R-:W-:-:S07]  /*2860*/  MOV R4, 0x2880 ;  /* 0x0000288000047802 */ /* 0x000fce0000000f00 */
[----:B-----5:R-:W-:Y:S05]  /*2870*/  CALL.REL.NOINC `($__internal_4_$__cuda_sm20_rcp_rn_f32_slowpath) ;  /* 0x0000002400b47944 */ /* 0x020fea0003c00000 */
[----:B------:R-:W-:Y:S05]  /*2880*/  BRA `(.L_x_94) ;  /* 0x0000000000107947 */ /* 0x000fea0003800000 */
.L_x_93:
[----:B------:R-:W0:Y:S02]  /*2890*/  MUFU.RCP R21, R4 ;  /* 0x0000000400157308 */ /* 0x000e240000001000 */
[----:B0-----:R-:W-:-:S04]  /*28a0*/  FFMA R0, R4, R21, -1 ;  /* 0xbf80000004007423 */ /* 0x001fc80000000015 */
[----:B------:R-:W-:-:S04]  /*28b0*/  FADD.FTZ R0, -R0, -RZ ;  /* 0x800000ff00007221 */ /* 0x000fc80000010100 */
[----:B------:R-:W-:-:S07]  /*28c0*/  FFMA R21, R21, R0, R21 ;  /* 0x0000000015157223 */ /* 0x000fce0000000015 */
.L_x_94:
[----:B------:R-:W0:Y:S01]  /*28d0*/  LDC.64 R4, c[0x0][0x380] ;  /* 0x0000e000ff047b82 */ /* 0x000e220000000a00 */
[----:B------:R-:W1:Y:S02]  /*28e0*/  LDCU UR4, c[0x0][0x3a0] ;  /* 0x00007400ff0477ac */ /* 0x000e640008000800 */
[----:B-1----:R-:W-:-:S04]  /*28f0*/  IMAD R11, R11, UR4, R2 ;  /* 0x000000040b0b7c24 */ /* 0x002fc8000f8e0202 */
[----:B0-----:R-:W-:-:S06]  /*2900*/  IMAD.WIDE R4, R11, 0x4, R4 ;  /* 0x000000040b047825 */ /* 0x001fcc00078e0204 */
[----:B------:R-:W2:Y:S01]  /*2910*/  LDG.E.CONSTANT R4, desc[UR12][R4.64] ;  /* 0x0000000c04047981 */ /* 0x000ea2000c1e9900 */
[----:B------:R-:W-:-:S04]  /*2920*/  FADD R0, -R21, 1 ;  /* 0x3f80000015007421 */ /* 0x000fc80000000100 */
[----:B------:R-:W-:-:S04]  /*2930*/  FMUL R0, R0, R21 ;  /* 0x0000001500007220 */ /* 0x000fc80000400000 */
[----:B-----5:R-:W-:-:S04]  /*2940*/  FMUL R7, R7, R0 ;  /* 0x0000000007077220 */ /* 0x020fc80000400000 */
[----:B--2---:R-:W-:Y:S01]  /*2950*/  FFMA R10, R7, R4, R10 ;  /* 0x00000004070a7223 */ /* 0x004fe2000000000a */
[----:B------:R-:W-:Y:S06]  /*2960*/  BRA `(.L_x_67) ;  /* 0x0000002400607947 */ /* 0x000fec0003800000 */
.L_x_168:
[----:B------:R-:W-:Y:S01]  /*2970*/  UIADD3 UR4, UPT, UPT, UR9, -0x1, URZ ;  /* 0xffffffff09047890 */ /* 0x000fe2000fffe0ff */
[----:B------:R-:W-:Y:S01]  /*2980*/  HFMA2 R10, -RZ, RZ, 0, 0 ;  /* 0x00000000ff0a7431 */ /* 0x000fe200000001ff */
[----:B------:R-:W-:Y:S01]  /*2990*/  ULOP3.LUT UR10, UR9, 0x3, URZ, 0xc0, !UPT ;  /* 0x00000003090a7892 */ /* 0x000fe2000f8ec0ff */
[----:B------:R-:W-:Y:S01]  /*29a0*/  MOV R4, RZ ;  /* 0x000000ff00047202 */ /* 0x000fe20000000f00 */
[----:B------:R-:W-:Y:S02]  /*29b0*/  UISETP.GE.U32.AND UP1, UPT, UR4, 0x3, UPT ;  /* 0x000000030400788c */ /* 0x000fe4000bf26070 */
[----:B------:R-:W-:-:S07]  /*29c0*/  UISETP.NE.AND UP0, UPT, UR10, URZ, UPT ;  /* 0x000000ff0a00728c */ /* 0x000fce000bf05270 */
[----:B------:R-:W-:Y:S05]  /*29d0*/  BRA.U !UP1, `(.L_x_95) ;  /* 0x0000000509c87547 */ /* 0x000fea000b800000 */
[----:B------:R-:W0:Y:S01]  /*29e0*/  LDCU.64 UR4, c[0x0][0x390] ;  /* 0x00007200ff0477ac */ /* 0x000e220008000a00 */
[----:B------:R-:W1:Y:S01]  /*29f0*/  LDC.64 R6, c[0x0][0x380] ;  /* 0x0000e000ff067b82 */ /* 0x000e620000000a00 */
[----:B------:R-:W-:Y:S01]  /*2a00*/  MOV R10, RZ ;  /* 0x000000ff000a7202 */ /* 0x000fe20000000f00 */
[----:B------:R-:W2:Y:S01]  /*2a10*/  LDCU.64 UR6, c[0x0][0x388] ;  /* 0x00007100ff0677ac */ /* 0x000ea20008000a00 */
[----:B------:R-:W-:Y:S01]  /*2a20*/  MOV R11, R2 ;  /* 0x00000002000b7202 */ /* 0x000fe20000000f00 */
[----:B------:R-:W-:-:S04]  /*2a30*/  ULOP3.LUT UR11, UR9, 0x7ffffffc, URZ, 0xc0, !UPT ;  /* 0x7ffffffc090b7892 */ /* 0x000fc8000f8ec0ff */
[----:B------:R-:W-:Y:S02]  /*2a40*/  UIADD3 UR8, UPT, UPT, -UR11, URZ, URZ ;  /* 0x000000ff0b087290 */ /* 0x000fe4000fffe1ff */
[----:B------:R-:W-:Y:S01]  /*2a50*/  MOV R4, UR11 ;  /* 0x0000000b00047c02 */ /* 0x000fe20008000f00 */
[----:B0-----:R-:W-:Y:S02]  /*2a60*/  UIADD3 UR4, UP1, UPT, UR4, 0x8, URZ ;  /* 0x0000000804047890 */ /* 0x001fe4000ff3e0ff */
[----:B--2---:R-:W-:Y:S02]  /*2a70*/  UIADD3 UR6, UP2, UPT, UR6, 0x8, URZ ;  /* 0x0000000806067890 */ /* 0x004fe4000ff5e0ff */
[----:B------:R-:W-:Y:S02]  /*2a80*/  UIADD3.X UR5, UPT, UPT, URZ, UR5, URZ, UP1, !UPT ;  /* 0x00000005ff057290 */ /* 0x000fe40008ffe4ff */
[----:B------:R-:W-:Y:S01]  /*2a90*/  MOV R12, UR4 ;  /* 0x00000004000c7c02 */ /* 0x000fe20008000f00 */
[----:B------:R-:W-:Y:S01]  /*2aa0*/  UIADD3.X UR7, UPT, UPT, URZ, UR7, URZ, UP2, !UPT ;  /* 0x00000007ff077290 */ /* 0x000fe200097fe4ff */
[----:B------:R-:W-:-:S02]  /*2ab0*/  MOV R8, UR6 ;  /* 0x0000000600087c02 */ /* 0x000fc40008000f00 */
[----:B------:R-:W-:-:S03]  /*2ac0*/  MOV R13, UR5 ;  /* 0x00000005000d7c02 */ /* 0x000fc60008000f00 */
[----:B------:R-:W-:-:S07]  /*2ad0*/  MOV R9, UR7 ;  /* 0x0000000700097c02 */ /* 0x000fce0008000f00 */
.L_x_96:
[----:B------:R-:W2:Y:S04]  /*2ae0*/  LDG.E.CONSTANT R3, desc[UR12][R8.64+-0x8] ;  /* 0xfffff80c08037981 */ /* 0x000ea8000c1e9900 */
[----:B------:R-:W3:Y:S04]  /*2af0*/  LDG.E.CONSTANT R14, desc[UR12][R8.64+-0x4] ;  /* 0xfffffc0c080e7981 */ /* 0x000ee8000c1e9900 */
[----:B------:R-:W4:Y:S04]  /*2b00*/  LDG.E.CONSTANT R16, desc[UR12][R8.64] ;  /* 0x0000000c08107981 */ /* 0x000f28000c1e9900 */
[----:B------:R-:W5:Y:S01]  /*2b10*/  LDG.E.CONSTANT R20, desc[UR12][R8.64+0x4] ;  /* 0x0000040c08147981 */ /* 0x000f62000c1e9900 */
[----:B------:R-:W-:Y:S01]  /*2b20*/  HFMA2 R17, -RZ, RZ, 1.125, -9232 ;  /* 0x3c80f082ff117431 */ /* 0x000fe200000001ff */
[----:B------:R-:W-:-:S02]  /*2b30*/  MOV R18, 0x3f800000 ;  /* 0x3f80000000127802 */ /* 0x000fc40000000f00 */
[----:B------:R-:W5:Y:S01]  /*2b40*/  LDG.E.CONSTANT R29, desc[UR12][R12.64+0x4] ;  /* 0x0000040c0c1d7981 */ /* 0x000f62000c1e9900 */
[C---:B--2---:R-:W-:Y:S01]  /*2b50*/  FMUL R0, |R3|.reuse, 2.8853900432586669922 ;  /* 0x4038aa3b03007820 */ /* 0x044fe20000400200 */
[C---:B------:R-:W-:Y:S01]  /*2b60*/  FMUL R21, R3.reuse, R3 ;  /* 0x0000000303157220 */ /* 0x040fe20000400000 */
[----:B------:R-:W-:Y:S01]  /*2b70*/  FSETP.GE.AND P1, PT, |R3|, 0.60000002384185791016, PT ;  /* 0x3f19999a0300780b */ /* 0x000fe20003f26200 */
[----:B---3--:R-:W-:Y:S02]  /*2b80*/  FMUL R23, |R14|, 2.8853900432586669922 ;  /* 0x4038aa3b0e177820 */ /* 0x008fe40000400200 */
[----:B------:R-:W-:Y:S01]  /*2b90*/  FFMA R24, R21, R17, -0.052303962409496307373 ;  /* 0xbd563cae15187423 */ /* 0x000fe20000000011 */
[----:B------:R-:W0:Y:S01]  /*2ba0*/  MUFU.EX2 R0, R0 ;  /* 0x0000000000007308 */ /* 0x000e220000000800 */
[----:B------:R-:W-:Y:S01]  /*2bb0*/  FSETP.GE.AND P0, PT, |R3|, 9.010913848876953125, PT ;  /* 0x41102cb40300780b */ /* 0x000fe20003f06200 */
[C---:B----4-:R-:W-:Y:S01]  /*2bc0*/  FMUL R22, |R16|.reuse, 2.8853900432586669922 ;  /* 0x4038aa3b10167820 */ /* 0x050fe20000400200 */
[----:B------:R-:W-:-:S02]  /*2bd0*/  FSETP.GE.AND P3, PT, |R16|, 0.60000002384185791016, PT ;  /* 0x3f19999a1000780b */ /* 0x000fc40003f66200 */
[----:B------:R-:W-:Y:S01]  /*2be0*/  FSETP.GE.AND P2, PT, |R16|, 9.010913848876953125, PT ;  /* 0x41102cb41000780b */ /* 0x000fe20003f46200 */
[----:B-----5:R-:W-:Y:S02]  /*2bf0*/  FMUL R15, |R20|, 2.8853900432586669922 ;  /* 0x4038aa3b140f7820 */ /* 0x020fe40000400200 */
[----:B------:R-:W2:Y:S08]  /*2c00*/  MUFU.EX2 R23, R23 ;  /* 0x0000001700177308 */ /* 0x000eb00000000800 */
[----:B------:R-:W3:Y:S01]  /*2c10*/  MUFU.EX2 R22, R22 ;  /* 0x0000001600167308 */ /* 0x000ee20000000800 */
[----:B0-----:R-:W-:Y:S01]  /*2c20*/  FADD R19, R0, 1 ;  /* 0x3f80000000137421 */ /* 0x001fe20000000000 */
[----:B------:R-:W-:-:S04]  /*2c30*/  FFMA R0, R21, R24, 0.1331529766321182251 ;  /* 0x3e08594115007423 */ /* 0x000fc80000000018 */
[----:B------:R-:W-:Y:S02]  /*2c40*/  FFMA R0, R21, R0, -0.33332768082618713379 ;  /* 0xbeaaa9ed15007423 */ /* 0x000fe40000000000 */
[----:B------:R-:W0:Y:S01]  /*2c50*/  MUFU.RCP R19, R19 ;  /* 0x0000001300137308 */ /* 0x000e220000001000 */
[----:B--2---:R-:W-:Y:S01]  /*2c60*/  FADD R25, R23, 1 ;  /* 0x3f80000017197421 */ /* 0x004fe20000000000 */
[----:B------:R-:W-:-:S06]  /*2c70*/  FFMA R0, R21, R0, RZ ;  /* 0x0000000015007223 */ /* 0x000fcc00000000ff */
[----:B------:R-:W2:Y:S01]  /*2c80*/  MUFU.EX2 R15, R15 ;  /* 0x0000000f000f7308 */ /* 0x000ea20000000800 */
[----:B---3--:R-:W-:Y:S01]  /*2c90*/  FADD R22, R22, 1 ;  /* 0x3f80000016167421 */ /* 0x008fe20000000000 */
[----:B0-----:R-:W-:-:S06]  /*2ca0*/  FFMA R23, R19, -2, R18 ;  /* 0xc000000013177823 */ /* 0x001fcc0000000012 */
[----:B------:R0:W3:Y:S01]  /*2cb0*/  MUFU.RCP R19, R25 ;  /* 0x0000001900137308 */ /* 0x0000e20000001000 */
[----:B------:R-:W-:Y:S02]  /*2cc0*/  FSEL R24, R23, 1, !P0 ;  /* 0x3f80000017187808 */ /* 0x000fe40004000000 */
[----:B------:R-:W-:Y:S01]  /*2cd0*/  FSETP.GE.AND P0, PT, |R14|, 9.010913848876953125, PT ;  /* 0x41102cb40e00780b */ /* 0x000fe20003f06200 */
[----:B--2---:R-:W-:Y:S01]  /*2ce0*/  FADD R26, R15, 1 ;  /* 0x3f8000000f1a7421 */ /* 0x004fe20000000000 */
[----:B------:R-:W-:-:S03]  /*2cf0*/  LOP3.LUT R21, R24, 0x80000000, R3, 0xb8, !PT ;  /* 0x8000000018157812 */ /* 0x000fc600078eb803 */
[----:B------:R2:W4:Y:S01]  /*2d00*/  MUFU.RCP R23, R22 ;  /* 0x0000001600177308 */ /* 0x0005220000001000 */
[----:B------:R-:W-:Y:S01]  /*2d10*/  @!P1 FFMA R21, R3, R0, R3 ;  /* 0x0000000003159223 */ /* 0x000fe20000000003 */
[----:B------:R-:W-:Y:S01]  /*2d20*/  FMUL R0, R14, R14 ;  /* 0x0000000e0e007220 */ /* 0x000fe20000400000 */
[----:B------:R-:W-:Y:S01]  /*2d30*/  FMUL R3, R16, R16 ;  /* 0x0000001010037220 */ /* 0x000fe20000400000 */
[----:B------:R-:W-:Y:S02]  /*2d40*/  FSETP.GE.AND P1, PT, |R14|, 0.60000002384185791016, PT ;  /* 0x3f19999a0e00780b */ /* 0x000fe40003f26200 */
[CC--:B0-----:R-:W-:Y:S01]  /*2d50*/  FFMA R25, R0.reuse, R17.reuse, -0.052303962409496307373 ;  /* 0xbd563cae00197423 */ /* 0x0c1fe20000000011 */
[----:B------:R-:W-:Y:S01]  /*2d60*/  FFMA R24, R3, R17, -0.052303962409496307373 ;  /* 0xbd563cae03187423 */ /* 0x000fe20000000011 */
[----:B---3--:R-:W-:Y:S02]  /*2d70*/  FFMA R19, R19, -2, R18 ;  /* 0xc000000013137823 */ /* 0x008fe40000000012 */
[----:B------:R-:W-:Y:S01]  /*2d80*/  FFMA R25, R0, R25, 0.1331529766321182251 ;  /* 0x3e08594100197423 */ /* 0x000fe20000000019 */
[----:B--2---:R-:W-:-:S02]  /*2d90*/  FFMA R22, R3, R24, 0.1331529766321182251 ;  /* 0x3e08594103167423 */ /* 0x004fc40000000018 */
[----:B------:R-:W-:Y:S01]  /*2da0*/  FSEL R15, R19, 1, !P0 ;  /* 0x3f800000130f7808 */ /* 0x000fe20004000000 */
[C---:B------:R-:W-:Y:S01]  /*2db0*/  FFMA R25, R0.reuse, R25, -0.33332768082618713379 ;  /* 0xbeaaa9ed00197423 */ /* 0x040fe20000000019 */
[----:B------:R0:W2:Y:S01]  /*2dc0*/  MUFU.RCP R19, R26 ;  /* 0x0000001a00137308 */ /* 0x0000a20000001000 */
[----:B----4-:R-:W-:Y:S01]  /*2dd0*/  FFMA R23, R23, -2, R18 ;  /* 0xc000000017177823 */ /* 0x010fe20000000012 */
[--C-:B------:R-:W-:Y:S01]  /*2de0*/  LOP3.LUT R24, R15, 0x80000000, R14.reuse, 0xb8, !PT ;  /* 0x800000000f187812 */ /* 0x100fe200078eb80e */
[----:B------:R-:W-:Y:S01]  /*2df0*/  FFMA R15, R0, R25, RZ ;  /* 0x00000019000f7223 */ /* 0x000fe200000000ff */
[----:B------:R-:W-:Y:S01]  /*2e00*/  FFMA R22, R3, R22, -0.33332768082618713379 ;  /* 0xbeaaa9ed03167423 */ /* 0x000fe20000000016 */
[----:B------:R-:W-:Y:S01]  /*2e10*/  FMUL R0, R20, R20 ;  /* 0x0000001414007220 */ /* 0x000fe20000400000 */
[----:B------:R-:W-:Y:S01]  /*2e20*/  FSEL R23, R23, 1, !P2 ;  /* 0x3f80000017177808 */ /* 0x000fe20005000000 */
[----:B------:R-:W-:Y:S01]  /*2e30*/  @!P1 FFMA R24, R14, R15, R14 ;  /* 0x0000000f0e189223 */ /* 0x000fe2000000000e */
[----:B-1----:R-:W-:-:S04]  /*2e40*/  IMAD.WIDE R14, R11, 0x4, R6 ;  /* 0x000000040b0e7825 */ /* 0x002fc800078e0206 */
[----:B------:R-:W-:Y:S01]  /*2e50*/  FFMA R3, R3, R22, RZ ;  /* 0x0000001603037223 */ /* 0x000fe200000000ff */
[----:B------:R-:W-:Y:S01]  /*2e60*/  FFMA R17, R0, R17, -0.052303962409496307373 ;  /* 0xbd563cae00117423 */ /* 0x000fe20000000011 */
[--C-:B------:R-:W-:Y:S01]  /*2e70*/  LOP3.LUT R25, R23, 0x80000000, R16.reuse, 0xb8, !PT ;  /* 0x8000000017197812 */ /* 0x100fe200078eb810 */
[----:B0-----:R-:W3:Y:S01]  /*2e80*/  LDG.E.CONSTANT R26, desc[UR12][R12.64+-0x4] ;  /* 0xfffffc0c0c1a7981 */ /* 0x001ee2000c1e9900 */
[----:B------:R-:W-:Y:S01]  /*2e90*/  @!P3 FFMA R25, R16, R3, R16 ;  /* 0x000000031019b223 */ /* 0x000fe20000000010 */
[C---:B------:R-:W-:Y:S01]  /*2ea0*/  FFMA R23, R0.reuse, R17, 0.1331529766321182251 ;  /* 0x3e08594100177423 */ /* 0x040fe20000000011 */
[----:B------:R-:W-:Y:S01]  /*2eb0*/  IMAD.WIDE R16, R5, 0x4, R14 ;  /* 0x0000000405107825 */ /* 0x000fe200078e020e */
[----:B------:R-:W4:Y:S03]  /*2ec0*/  LDG.E.CONSTANT R3, desc[UR12][R12.64+-0x8] ;  /* 0xfffff80c0c037981 */ /* 0x000f26000c1e9900 */
[----:B--2---:R-:W-:Y:S01]  /*2ed0*/  FFMA R27, R19, -2, R18 ;  /* 0xc0000000131b7823 */ /* 0x004fe20000000012 */
[----:B------:R-:W-:Y:S01]  /*2ee0*/  FFMA R23, R0, R23, -0.33332768082618713379 ;  /* 0xbeaaa9ed00177423 */ /* 0x000fe20000000017 */
[----:B------:R-:W2:Y:S01]  /*2ef0*/  LDG.E.CONSTANT R15, desc[UR12][R14.64] ;  /* 0x0000000c0e0f7981 */ /* 0x000ea2000c1e9900 */
[----:B------:R-:W-:-:S03]  /*2f00*/  IMAD.WIDE R18, R5, 0x4, R16 ;  /* 0x0000000405127825 */ /* 0x000fc600078e0210 */
[----:B------:R0:W5:Y:S04]  /*2f10*/  LDG.E.CONSTANT R28, desc[UR12][R16.64] ;  /* 0x0000000c101c7981 */ /* 0x000168000c1e9900 */
[----:B------:R1:W5:Y:S01]  /*2f20*/  LDG.E.CONSTANT R14, desc[UR12][R12.64] ;  /* 0x0000000c0c0e7981 */ /* 0x000362000c1e9900 */
[----:B0-----:R-:W-:Y:S01]  /*2f30*/  FFMA R17, R0, R23, RZ ;  /* 0x0000001700117223 */ /* 0x001fe200000000ff */
[----:B------:R-:W-:Y:S02]  /*2f40*/  IMAD.WIDE R22, R5, 0x4, R18 ;  /* 0x0000000405167825 */ /* 0x000fe400078e0212 */
[----:B------:R-:W5:Y:S04]  /*2f50*/  LDG.E.CONSTANT R0, desc[UR12][R18.64] ;  /* 0x0000000c12007981 */ /* 0x000f68000c1e9900 */
[----:B------:R-:W5:Y:S01]  /*2f60*/  LDG.E.CONSTANT R22, desc[UR12][R22.64] ;  /* 0x0000000c16167981 */ /* 0x000f62000c1e9900 */
[C---:B------:R-:W-:Y:S01]  /*2f70*/  FSETP.GE.AND P1, PT, |R20|.reuse, 0.60000002384185791016, PT ;  /* 0x3f19999a1400780b */ /* 0x040fe20003f26200 */
[----:B------:R-:W-:Y:S01]  /*2f80*/  FFMA R21, -R21, R21, 1 ;  /* 0x3f80000015157423 */ /* 0x000fe20000000115 */
[----:B------:R-:W-:Y:S01]  /*2f90*/  FSETP.GE.AND P0, PT, |R20|, 9.010913848876953125, PT ;  /* 0x41102cb41400780b */ /* 0x000fe20003f06200 */
[----:B------:R-:W-:-:S03]  /*2fa0*/  UIADD3 UR8, UPT, UPT, UR8, 0x4, URZ ;  /* 0x0000000408087890 */ /* 0x000fc6000fffe0ff */
[----:B------:R-:W-:Y:S01]  /*2fb0*/  FSEL R27, R27, 1, !P0 ;  /* 0x3f8000001b1b7808 */ /* 0x000fe20004000000 */
[----:B------:R-:W-:Y:S01]  /*2fc0*/  FFMA R25, -R25, R25, 1 ;  /* 0x3f80000019197423 */ /* 0x000fe20000000119 */
[----:B------:R-:W-:Y:S02]  /*2fd0*/  UISETP.NE.AND UP1, UPT, UR8, URZ, UPT ;  /* 0x000000ff0800728c */ /* 0x000fe4000bf25270 */
[----:B------:R-:W-:-:S03]  /*2fe0*/  LOP3.LUT R16, R27, 0x80000000, R20, 0xb8, !PT ;  /* 0x800000001b107812 */ /* 0x000fc600078eb814 */
[----:B------:R-:W-:-:S04]  /*2ff0*/  @!P1 FFMA R16, R20, R17, R20 ;  /* 0x0000001114109223 */ /* 0x000fc80000000014 */
[----:B------:R-:W-:Y:S01]  /*3000*/  FFMA R16, -R16, R16, 1 ;  /* 0x3f80000010107423 */ /* 0x000fe20000000110 */
[----:B-1----:R-:W-:Y:S02]  /*3010*/  IADD3 R12, P0, PT, R12, 0x10, RZ ;  /* 0x000000100c0c7810 */ /* 0x002fe40007f1e0ff */
[----:B------:R-:W-:Y:S01]  /*3020*/  IADD3 R8, P1, PT, R8, 0x10, RZ ;  /* 0x0000001008087810 */ /* 0x000fe20007f3e0ff */
[----:B------:R-:W-:Y:S01]  /*3030*/  FMUL R16, R29, R16 ;  /* 0x000000101d107220 */ /* 0x000fe20000400000 */
[----:B------:R-:W-:Y:S02]  /*3040*/  IADD3.X R13, PT, PT, RZ, R13, RZ, P0, !PT ;  /* 0x0000000dff0d7210 */ /* 0x000fe400007fe4ff */
[----:B------:R-:W-:Y:S02]  /*3050*/  IADD3.X R9, PT, PT, RZ, R9, RZ, P1, !PT ;  /* 0x00000009ff097210 */ /* 0x000fe40000ffe4ff */
[----:B------:R-:W-:Y:S01]  /*3060*/  LEA R11, R5, R11, 0x2 ;  /* 0x0000000b050b7211 */ /* 0x000fe200078e10ff */
[----:B----4-:R-:W-:Y:S01]  /*3070*/  FMUL R3, R3, R21 ;  /* 0x0000001503037220 */ /* 0x010fe20000400000 */
[----:B------:R-:W-:-:S03]  /*3080*/  FFMA R21, -R24, R24, 1 ;  /* 0x3f80000018157423 */ /* 0x000fc60000000118 */
[----:B--2---:R-:W-:Y:S01]  /*3090*/  FFMA R3, R3, R15, R10 ;  /* 0x0000000f03037223 */ /* 0x004fe2000000000a */
[----:B---3--:R-:W-:-:S04]  /*30a0*/  FMUL R26, R26, R21 ;  /* 0x000000151a1a7220 */ /* 0x008fc80000400000 */
[----:B-----5:R-:W-:Y:S01]  /*30b0*/  FFMA R3, R26, R28, R3 ;  /* 0x0000001c1a037223 */ /* 0x020fe20000000003 */
[----:B------:R-:W-:-:S04]  /*30c0*/  FMUL R14, R14, R25 ;  /* 0x000000190e0e7220 */ /* 0x000fc80000400000 */
[----:B------:R-:W-:-:S04]  /*30d0*/  FFMA R3, R14, R0, R3 ;  /* 0x000000000e037223 */ /* 0x000fc80000000003 */
[----:B------:R-:W-:Y:S01]  /*30e0*/  FFMA R10, R16, R22, R3 ;  /* 0x00000016100a7223 */ /* 0x000fe20000000003 */
[----:B------:R-:W-:Y:S06]  /*30f0*/  BRA.U UP1, `(.L_x_96) ;  /* 0xfffffff901787547 */ /* 0x000fec000b83ffff */
.L_x_95:
        /* <DEDUP_REMOVED lines=9> */
[----:B------:R-:W3:Y:S04]  /*3190*/  LDG.E.CONSTANT R6, desc[UR12][R16.64] ;  /* 0x0000000c10067981 */ /* 0x000ee8000c1e9900 */
[----:B------:R-:W4:Y:S01]  /*31a0*/  LDG.E.CONSTANT R7, desc[UR12][R16.64+0x4] ;  /* 0x0000040c10077981 */ /* 0x000f22000c1e9900 */
[C---:B------:R-:W-:Y:S02]  /*31b0*/  IMAD R3, R4.reuse, R5, R2 ;  /* 0x0000000504037224 */ /* 0x040fe400078e0202 */
[----:B-1----:R-:W-:-:S04]  /*31c0*/  IMAD.WIDE.U32 R14, R4, 0x4, R14 ;  /* 0x00000004040e7825 */ /* 0x002fc800078e000e */
[----:B--2---:R-:W-:Y:S01]  /*31d0*/  IMAD.WIDE R18, R3, 0x4, R18 ;  /* 0x0000000403127825 */ /* 0x004fe200078e0212 */
[----:B------:R-:W2:Y:S04]  /*31e0*/  LDG.E.CONSTANT R8, desc[UR12][R14.64] ;  /* 0x0000000c0e087981 */ /* 0x000ea8000c1e9900 */
[----:B------:R0:W5:Y:S01]  /*31f0*/  LDG.E.CONSTANT R9, desc[UR12][R14.64+0x4] ;  /* 0x0000040c0e097981 */ /* 0x000162000c1e9900 */
[----:B------:R-:W-:-:S03]  /*3200*/  IMAD.WIDE R12, R5, 0x4, R18 ;  /* 0x00000004050c7825 */ /* 0x000fc600078e0212 */
[----:B------:R1:W5:Y:S04]  /*3210*/  LDG.E.CONSTANT R11, desc[UR12][R18.64] ;  /* 0x0000000c120b7981 */ /* 0x000368000c1e9900 */
[----:B------:R4:W5:Y:S01]  /*3220*/  LDG.E.CONSTANT R12, desc[UR12][R12.64] ;  /* 0x0000000c0c0c7981 */ /* 0x000962000c1e9900 */
[----:B------:R-:W-:Y:S01]  /*3230*/  IADD3 R4, PT, PT, R4, 0x2, RZ ;  /* 0x0000000204047810 */ /* 0x000fe20007ffe0ff */
[----:B0-----:R-:W-:Y:S01]  /*3240*/  HFMA2 R14, -RZ, RZ, 1.875, 0 ;  /* 0x3f800000ff0e7431 */ /* 0x001fe200000001ff */
[----:B-1----:R-:W-:Y:S01]  /*3250*/  MOV R18, 0x3c80f082 ;  /* 0x3c80f08200127802 */ /* 0x002fe20000000f00 */
[C---:B---3--:R-:W-:Y:S01]  /*3260*/  FMUL R16, |R6|.reuse, 2.8853900432586669922 ;  /* 0x4038aa3b06107820 */ /* 0x048fe20000400200 */
[C---:B------:R-:W-:Y:S01]  /*3270*/  FMUL R0, R6.reuse, R6 ;  /* 0x0000000606007220 */ /* 0x040fe20000400000 */
[----:B------:R-:W-:Y:S01]  /*3280*/  FSETP.GE.AND P1, PT, |R6|, 0.60000002384185791016, PT ;  /* 0x3f19999a0600780b */ /* 0x000fe20003f26200 */
[C---:B----4-:R-:W-:Y:S01]  /*3290*/  FMUL R20, |R7|.reuse, 2.8853900432586669922 ;  /* 0x4038aa3b07147820 */ /* 0x050fe20000400200 */
[----:B------:R-:W-:-:S02]  /*32a0*/  FMUL R3, R7, R7 ;  /* 0x0000000707037220 */ /* 0x000fc40000400000 */
[----:B------:R-:W0:Y:S01]  /*32b0*/  MUFU.EX2 R16, R16 ;  /* 0x0000001000107308 */ /* 0x000e220000000800 */
[----:B------:R-:W-:Y:S01]  /*32c0*/  FFMA R15, R0, R18, -0.052303962409496307373 ;  /* 0xbd563cae000f7423 */ /* 0x000fe20000000012 */
[----:B------:R-:W-:Y:S02]  /*32d0*/  FSETP.GE.AND P0, PT, |R6|, 9.010913848876953125, PT ;  /* 0x41102cb40600780b */ /* 0x000fe40003f06200 */
[C---:B------:R-:W-:Y:S01]  /*32e0*/  FSETP.GE.AND P3, PT, |R7|.reuse, 0.60000002384185791016, PT ;  /* 0x3f19999a0700780b */ /* 0x040fe20003f66200 */
[C---:B------:R-:W-:Y:S01]  /*32f0*/  FFMA R15, R0.reuse, R15, 0.1331529766321182251 ;  /* 0x3e085941000f7423 */ /* 0x040fe2000000000f */
[----:B------:R-:W-:Y:S02]  /*3300*/  FSETP.GE.AND P2, PT, |R7|, 9.010913848876953125, PT ;  /* 0x41102cb40700780b */ /* 0x000fe40003f46200 */
[----:B------:R-:W1:Y:S01]  /*3310*/  MUFU.EX2 R20, R20 ;  /* 0x0000001400147308 */ /* 0x000e620000000800 */
[----:B------:R-:W-:-:S04]  /*3320*/  FFMA R15, R0, R15, -0.33332768082618713379 ;  /* 0xbeaaa9ed000f7423 */ /* 0x000fc8000000000f */
[----:B------:R-:W-:Y:S01]  /*3330*/  FFMA R15, R0, R15, RZ ;  /* 0x0000000f000f7223 */ /* 0x000fe200000000ff */
[----:B0-----:R-:W-:Y:S01]  /*3340*/  FADD R17, R16, 1 ;  /* 0x3f80000010117421 */ /* 0x001fe20000000000 */
[----:B------:R-:W-:-:S04]  /*3350*/  FFMA R16, R3, R18, -0.052303962409496307373 ;  /* 0xbd563cae03107423 */ /* 0x000fc80000000012 */
[C---:B------:R-:W-:Y:S01]  /*3360*/  FFMA R16, R3.reuse, R16, 0.1331529766321182251 ;  /* 0x3e08594103107423 */ /* 0x040fe20000000010 */
[----:B------:R-:W0:Y:S01]  /*3370*/  MUFU.RCP R17, R17 ;  /* 0x0000001100117308 */ /* 0x000e220000001000 */
[----:B-1----:R-:W-:Y:S02]  /*3380*/  FADD R21, R20, 1 ;  /* 0x3f80000014157421 */ /* 0x002fe40000000000 */
[----:B------:R-:W-:-:S04]  /*3390*/  FFMA R16, R3, R16, -0.33332768082618713379 ;  /* 0xbeaaa9ed03107423 */ /* 0x000fc80000000010 */
[----:B------:R-:W-:Y:S01]  /*33a0*/  FFMA R16, R3, R16, RZ ;  /* 0x0000001003107223 */ /* 0x000fe200000000ff */
[----:B------:R-:W1:Y:S01]  /*33b0*/  MUFU.RCP R21, R21 ;  /* 0x0000001500157308 */ /* 0x000e620000001000 */
[----:B0-----:R-:W-:-:S05]  /*33c0*/  FFMA R13, R17, -2, R14 ;  /* 0xc0000000110d7823 */ /* 0x001fca000000000e */
[----:B------:R-:W-:Y:S01]  /*33d0*/  FSEL R13, R13, 1, !P0 ;  /* 0x3f8000000d0d7808 */ /* 0x000fe20004000000 */
[----:B-1----:R-:W-:-:S03]  /*33e0*/  FFMA R14, R21, -2, R14 ;  /* 0xc0000000150e7823 */ /* 0x002fc6000000000e */
[--C-:B------:R-:W-:Y:S01]  /*33f0*/  LOP3.LUT R13, R13, 0x80000000, R6.reuse, 0xb8, !PT ;  /* 0x800000000d0d7812 */ /* 0x100fe200078eb806 */
[----:B------:R-:W-:Y:S01]  /*3400*/  @!P1 FFMA R13, R6, R15, R6 ;  /* 0x0000000f060d9223 */ /* 0x000fe20000000006 */
[----:B------:R-:W-:-:S03]  /*3410*/  FSEL R14, R14, 1, !P2 ;  /* 0x3f8000000e0e7808 */ /* 0x000fc60005000000 */
[----:B------:R-:W-:Y:S01]  /*3420*/  FFMA R13, -R13, R13, 1 ;  /* 0x3f8000000d0d7423 */ /* 0x000fe2000000010d */
[--C-:B------:R-:W-:Y:S01]  /*3430*/  LOP3.LUT R14, R14, 0x80000000, R7.reuse, 0xb8, !PT ;  /* 0x800000000e0e7812 */ /* 0x100fe200078eb807 */
[----:B------:R-:W-:Y:S02]  /*3440*/  @!P3 FFMA R14, R7, R16, R7 ;  /* 0x00000010070eb223 */ /* 0x000fe40000000007 */
[----:B--2---:R-:W-:Y:S02]  /*3450*/  FMUL R13, R8, R13 ;  /* 0x0000000d080d7220 */ /* 0x004fe40000400000 */
[----:B------:R-:W-:Y:S02]  /*3460*/  FFMA R14, -R14, R14, 1 ;  /* 0x3f8000000e0e7423 */ /* 0x000fe4000000010e */
[----:B-----5:R-:W-:Y:S02]  /*3470*/  FFMA R11, R13, R11, R10 ;  /* 0x0000000b0d0b7223 */ /* 0x020fe4000000000a */
[----:B------:R-:W-:-:S04]  /*3480*/  FMUL R14, R9, R14 ;  /* 0x0000000e090e7220 */ /* 0x000fc80000400000 */
[----:B------:R-:W-:-:S07]  /*3490*/  FFMA R10, R14, R12, R11 ;  /* 0x0000000c0e0a7223 */ /* 0x000fce000000000b */
.L_x_97:
[----:B------:R-:W-:Y:S05]  /*34a0*/  BRA.U UP1, `(.L_x_67) ;  /* 0x0000001901907547 */ /* 0x000fea000b800000 */
[----:B------:R-:W0:Y:S08]  /*34b0*/  LDC.64 R6, c[0x0][0x388] ;  /* 0x0000e200ff067b82 */ /* 0x000e300000000a00 */
[----:B------:R-:W1:Y:S08]  /*34c0*/  LDC.64 R8, c[0x0][0x390] ;  /* 0x0000e400ff087b82 */ /* 0x000e700000000a00 */
[----:B------:R-:W2:Y:S01]  /*34d0*/  LDC.64 R12, c[0x0][0x380] ;  /* 0x0000e000ff0c7b82 */ /* 0x000ea20000000a00 */
[----:B0-----:R-:W-:-:S05]  /*34e0*/  IMAD.WIDE.U32 R6, R4, 0x4, R6 ;  /* 0x0000000404067825 */ /* 0x001fca00078e0006 */
[----:B------:R0:W3:Y:S01]  /*34f0*/  LDG.E.CONSTANT R3, desc[UR12][R6.64] ;  /* 0x0000000c06037981 */ /* 0x0000e2000c1e9900 */
[C---:B------:R-:W-:Y:S02]  /*3500*/  IMAD R11, R4.reuse, R5, R2 ;  /* 0x00000005040b7224 */ /* 0x040fe400078e0202 */
[----:B-1----:R-:W-:-:S06]  /*3510*/  IMAD.WIDE.U32 R4, R4, 0x4, R8 ;  /* 0x0000000404047825 */ /* 0x002fcc00078e0008 */
[----:B------:R-:W4:Y:S01]  /*3520*/  LDG.E.CONSTANT R4, desc[UR12][R4.64] ;  /* 0x0000000c04047981 */ /* 0x000f22000c1e9900 */
[----:B--2---:R-:W-:-:S06]  /*3530*/  IMAD.WIDE R8, R11, 0x4, R12 ;  /* 0x000000040b087825 */ /* 0x004fcc00078e020c */
[----:B------:R-:W2:Y:S01]  /*3540*/  LDG.E.CONSTANT R8, desc[UR12][R8.64] ;  /* 0x0000000c08087981 */ /* 0x000ea2000c1e9900 */
[----:B------:R-:W-:Y:S01]  /*3550*/  MOV R12, 0x3c80f082 ;  /* 0x3c80f082000c7802 */ /* 0x000fe20000000f00 */
[----:B0-----:R-:W-:Y:S02]  /*3560*/  HFMA2 R6, -RZ, RZ, 1.875, 0 ;  /* 0x3f800000ff067431 */ /* 0x001fe400000001ff */
[----:B---3--:R-:W-:-:S06]  /*3570*/  FMUL R0, |R3|, 2.8853900432586669922 ;  /* 0x4038aa3b03007820 */ /* 0x008fcc0000400200 */
[----:B------:R-:W0:Y:S01]  /*3580*/  MUFU.EX2 R0, R0 ;  /* 0x0000000000007308 */ /* 0x000e220000000800 */
[----:B------:R-:W-:Y:S01]  /*3590*/  FMUL R7, R3, R3 ;  /* 0x0000000303077220 */ /* 0x000fe20000400000 */
[----:B0-----:R-:W-:-:S06]  /*35a0*/  FADD R11, R0, 1 ;  /* 0x3f800000000b7421 */ /* 0x001fcc0000000000 */
[----:B------:R-:W0:Y:S01]  /*35b0*/  MUFU.RCP R11, R11 ;  /* 0x0000000b000b7308 */ /* 0x000e220000001000 */
[----:B------:R-:W-:Y:S01]  /*35c0*/  FFMA R12, R7, R12, -0.052303962409496307373 ;  /* 0xbd563cae070c7423 */ /* 0x000fe2000000000c */
[----:B------:R-:W-:-:S03]  /*35d0*/  FSETP.GE.AND P1, PT, |R3|, 0.60000002384185791016, PT ;  /* 0x3f19999a0300780b */ /* 0x000fc60003f26200 */
[----:B------:R-:W-:Y:S01]  /*35e0*/  FFMA R12, R7, R12, 0.1331529766321182251 ;  /* 0x3e085941070c7423 */ /* 0x000fe2000000000c */
[----:B------:R-:W-:-:S03]  /*35f0*/  FSETP.GE.AND P0, PT, |R3|, 9.010913848876953125, PT ;  /* 0x41102cb40300780b */ /* 0x000fc60003f06200 */
[----:B------:R-:W-:Y:S01]  /*3600*/  FFMA R0, R7, R12, -0.33332768082618713379 ;  /* 0xbeaaa9ed07007423 */ /* 0x000fe2000000000c */
[----:B0-----:R-:W-:-:S03]  /*3610*/  FFMA R6, R11, -2, R6 ;  /* 0xc00000000b067823 */ /* 0x001fc60000000006 */
[----:B------:R-:W-:Y:S02]  /*3620*/  FFMA R0, R7, R0, RZ ;  /* 0x0000000007007223 */ /* 0x000fe400000000ff */
[----:B------:R-:W-:-:S04]  /*3630*/  FSEL R6, R6, 1, !P0 ;  /* 0x3f80000006067808 */ /* 0x000fc80004000000 */
[--C-:B------:R-:W-:Y:S01]  /*3640*/  LOP3.LUT R6, R6, 0x80000000, R3.reuse, 0xb8, !PT ;  /* 0x8000000006067812 */ /* 0x100fe200078eb803 */
[----:B------:R-:W-:-:S04]  /*3650*/  @!P1 FFMA R6, R3, R0, R3 ;  /* 0x0000000003069223 */ /* 0x000fc80000000003 */
[----:B------:R-:W-:-:S04]  /*3660*/  FFMA R3, -R6, R6, 1 ;  /* 0x3f80000006037423 */ /* 0x000fc80000000106 */
[----:B----4-:R-:W-:-:S04]  /*3670*/  FMUL R3, R4, R3 ;  /* 0x0000000304037220 */ /* 0x010fc80000400000 */
[----:B--2---:R-:W-:Y:S01]  /*3680*/  FFMA R10, R3, R8, R10 ;  /* 0x00000008030a7223 */ /* 0x004fe2000000000a */
[----:B------:R-:W-:Y:S06]  /*3690*/  BRA `(.L_x_67) ;  /* 0x0000001800147947 */ /* 0x000fec0003800000 */
.L_x_166:
        /* <DEDUP_REMOVED lines=8> */
[----:B------:R-:W-:Y:S02]  /*3720*/  MOV R10, RZ ;  /* 0x000000ff000a7202 */ /* 0x000fe40000000f00 */
[----:B------:R-:W-:Y:S01]  /*3730*/  MOV R0, R2 ;  /* 0x0000000200007202 */ /* 0x000fe20000000f00 */
[----:B------:R-:W-:-:S04]  /*3740*/  ULOP3.LUT UR8, UR9, 0x7ffffff8, URZ, 0xc0, !UPT ;  /* 0x7ffffff809087892 */ /* 0x000fc8000f8ec0ff */
[----:B------:R-:W-:Y:S02]  /*3750*/  UIADD3 UR6, UPT, UPT, -UR8, URZ, URZ ;  /* 0x000000ff08067290 */ /* 0x000fe4000fffe1ff */
[----:B------:R-:W-:Y:S01]  /*3760*/  MOV R3, UR8 ;  /* 0x0000000800037c02 */ /* 0x000fe20008000f00 */
[----:B0-----:R-:W-:-:S04]  /*3770*/  UIADD3 UR4, UP1, UPT, UR4, 0x10, URZ ;  /* 0x0000001004047890 */ /* 0x001fc8000ff3e0ff */
[----:B------:R-:W-:Y:S02]  /*3780*/  UIADD3.X UR5, UPT, UPT, URZ, UR5, URZ, UP1, !UPT ;  /* 0x00000005ff057290 */ /* 0x000fe40008ffe4ff */
[----:B------:R-:W-:-:S04]  /*3790*/  MOV R4, UR4 ;  /* 0x0000000400047c02 */ /* 0x000fc80008000f00 */
[----:B------:R-:W-:-:S07]  /*37a0*/  MOV R7, UR5 ;  /* 0x0000000500077c02 */ /* 0x000fce0008000f00 */
.L_x_99:
[----:B------:R-:W0:Y:S01]  /*37b0*/  LDC.64 R16, c[0x0][0x380] ;  /* 0x0000e000ff107b82 */ /* 0x000e220000000a00 */
[----:B------:R-:W-:-:S05]  /*37c0*/  MOV R6, R4 ;  /* 0x0000000400067202 */ /* 0x000fca0000000f00 */
[----:B------:R-:W2:Y:S04]  /*37d0*/  LDG.E.CONSTANT R11, desc[UR12][R6.64+-0x10] ;  /* 0xfffff00c060b7981 */ /* 0x000ea8000c1e9900 */
[----:B------:R-:W3:Y:S04]  /*37e0*/  LDG.E.CONSTANT R20, desc[UR12][R6.64+-0xc] ;  /* 0xfffff40c06147981 */ /* 0x000ee8000c1e9900 */
[----:B------:R-:W4:Y:S04]  /*37f0*/  LDG.E.CONSTANT R22, desc[UR12][R6.64+-0x8] ;  /* 0xfffff80c06167981 */ /* 0x000f28000c1e9900 */
[----:B------:R-:W5:Y:S04]  /*3800*/  LDG.E.CONSTANT R24, desc[UR12][R6.64+-0x4] ;  /* 0xfffffc0c06187981 */ /* 0x000f68000c1e9900 */
[----:B------:R-:W5:Y:S01]  /*3810*/  LDG.E.CONSTANT R25, desc[UR12][R6.64] ;  /* 0x0000000c06197981 */ /* 0x000f62000c1e9900 */
[----:B0-----:R-:W-:-:S03]  /*3820*/  IMAD.WIDE R16, R0, 0x4, R16 ;  /* 0x0000000400107825 */ /* 0x001fc600078e0210 */
[----:B------:R-:W5:Y:S01]  /*3830*/  LDG.E.CONSTANT R28, desc[UR12][R6.64+0x4] ;  /* 0x0000040c061c7981 */ /* 0x000f62000c1e9900 */
[----:B------:R-:W-:-:S03]  /*3840*/  IMAD.WIDE R18, R5, 0x4, R16 ;  /* 0x0000000405127825 */ /* 0x000fc600078e0210 */
[----:B------:R0:W2:Y:S04]  /*3850*/  LDG.E.CONSTANT R4, desc[UR12][R16.64] ;  /* 0x0000000c10047981 */ /* 0x0000a8000c1e9900 */
[----:B------:R1:W3:Y:S01]  /*3860*/  LDG.E.CONSTANT R21, desc[UR12][R18.64] ;  /* 0x0000000c12157981 */ /* 0x0002e2000c1e9900 */
[----:B------:R-:W-:-:S05]  /*3870*/  IMAD.WIDE R26, R5, 0x4, R18 ;  /* 0x00000004051a7825 */ /* 0x000fca00078e0212 */
[----:B------:R-:W4:Y:S01]  /*3880*/  LDG.E.CONSTANT R23, desc[UR12][R26.64] ;  /* 0x0000000c1a177981 */ /* 0x000f22000c1e9900 */
[----:B------:R-:W-:-:S04]  /*3890*/  IMAD.WIDE R12, R5, 0x4, R26 ;  /* 0x00000004050c7825 */ /* 0x000fc800078e021a */
[C---:B------:R-:W-:Y:S02]  /*38a0*/  IMAD.WIDE R14, R5.reuse, 0x4, R12 ;  /* 0x00000004050e7825 */ /* 0x040fe400078e020c */
[----:B------:R-:W5:Y:S02]  /*38b0*/  LDG.E.CONSTANT R13, desc[UR12][R12.64] ;  /* 0x0000000c0c0d7981 */ /* 0x000f64000c1e9900 */
[C---:B------:R-:W-:Y:S02]  /*38c0*/  IMAD.WIDE R8, R5.reuse, 0x4, R14 ;  /* 0x0000000405087825 */ /* 0x040fe400078e020e */
[----:B------:R-:W5:Y:S04]  /*38d0*/  LDG.E.CONSTANT R27, desc[UR12][R6.64+0x8] ;  /* 0x0000080c061b7981 */ /* 0x000f68000c1e9900 */
[----:B------:R-:W5:Y:S01]  /*38e0*/  LDG.E.CONSTANT R14, desc[UR12][R14.64] ;  /* 0x0000000c0e0e7981 */ /* 0x000f62000c1e9900 */
[----:B0-----:R-:W-:-:S03]  /*38f0*/  IMAD.WIDE R16, R5, 0x4, R8 ;  /* 0x0000000405107825 */ /* 0x001fc600078e0208 */
[----:B------:R-:W5:Y:S01]  /*3900*/  LDG.E.CONSTANT R9, desc[UR12][R8.64] ;  /* 0x0000000c08097981 */ /* 0x000f62000c1e9900 */
[----:B-1----:R-:W-:-:S03]  /*3910*/  IMAD.WIDE R18, R5, 0x4, R16 ;  /* 0x0000000405127825 */ /* 0x002fc600078e0210 */
[----:B------:R0:W5:Y:S04]  /*3920*/  LDG.E.CONSTANT R12, desc[UR12][R6.64+0xc] ;  /* 0x00000c0c060c7981 */ /* 0x000168000c1e9900 */
[----:B------:R-:W5:Y:S04]  /*3930*/  LDG.E.CONSTANT R16, desc[UR12][R16.64] ;  /* 0x0000000c10107981 */ /* 0x000f68000c1e9900 */
[----:B------:R-:W5:Y:S01]  /*3940*/  LDG.E.CONSTANT R19, desc[UR12][R18.64] ;  /* 0x0000000c12137981 */ /* 0x000f62000c1e9900 */
[----:B------:R-:W-:-:S04]  /*3950*/  UIADD3 UR6, UPT, UPT, UR6, 0x8, URZ ;  /* 0x0000000806067890 */ /* 0x000fc8000fffe0ff */
[----:B------:R-:W-:Y:S01]  /*3960*/  UISETP.NE.AND UP1, UPT, UR6, URZ, UPT ;  /* 0x000000ff0600728c */ /* 0x000fe2000bf25270 */
[----:B------:R-:W-:Y:S01]  /*3970*/  LEA R0, R5, R0, 0x3 ;  /* 0x0000000005007211 */ /* 0x000fe200078e18ff */
[----:B--2---:R-:W-:-:S04]  /*3980*/  FFMA R11, R11, R4, R10 ;  /* 0x000000040b0b7223 */ /* 0x004fc8000000000a */
[----:B---3--:R-:W-:-:S04]  /*3990*/  FFMA R11, R20, R21, R11 ;  /* 0x00000015140b7223 */ /* 0x008fc8000000000b */
[----:B----4-:R-:W-:-:S04]  /*39a0*/  FFMA R11, R22, R23, R11 ;  /* 0x00000017160b7223 */ /* 0x010fc8000000000b */
[----:B-----5:R-:W-:Y:S01]  /*39b0*/  FFMA R24, R24, R13, R11 ;  /* 0x0000000d18187223 */ /* 0x020fe2000000000b */
[----:B------:R-:W-:-:S03]  /*39c0*/  IADD3 R4, P0, PT, R6, 0x20, RZ ;  /* 0x0000002006047810 */ /* 0x000fc60007f1e0ff */
[----:B------:R-:W-:-:S04]  /*39d0*/  FFMA R25, R25, R14, R24 ;  /* 0x0000000e19197223 */ /* 0x000fc80000000018 */
[----:B------:R-:W-:Y:S01]  /*39e0*/  FFMA R28, R28, R9, R25 ;  /* 0x000000091c1c7223 */ /* 0x000fe20000000019 */
[----:B0-----:R-:W-:-:S03]  /*39f0*/  IADD3.X R7, PT, PT, RZ, R7, RZ, P0, !PT ;  /* 0x00000007ff077210 */ /* 0x001fc600007fe4ff */
[----:B------:R-:W-:-:S04]  /*3a00*/  FFMA R27, R27, R16, R28 ;  /* 0x000000101b1b7223 */ /* 0x000fc8000000001c */
[----:B------:R-:W-:Y:S01]  /*3a10*/  FFMA R10, R12, R19, R27 ;  /* 0x000000130c0a7223 */ /* 0x000fe2000000001b */
[----:B------:R-:W-:Y:S06]  /*3a20*/  BRA.U UP1, `(.L_x_99) ;  /* 0xfffffffd01607547 */ /* 0x000fec000b83ffff */
.L_x_98:
[----:B------:R-:W-:Y:S05]  /*3a30*/  BRA.U !UP0, `(.L_x_67) ;  /* 0x00000015082c7547 */ /* 0x000fea000b800000 */
[----:B------:R-:W-:Y:S02]  /*3a40*/  UISETP.GE.U32.AND UP0, UPT, UR7, 0x4, UPT ;  /* 0x000000040700788c */ /* 0x000fe4000bf06070 */
[----:B------:R-:W-:-:S04]  /*3a50*/  ULOP3.LUT UR4, UR9, 0x3, URZ, 0xc0, !UPT ;  /* 0x0000000309047892 */ /* 0x000fc8000f8ec0ff */
[----:B------:R-:W-:-:S03]  /*3a60*/  UISETP.NE.AND UP1, UPT, UR4, URZ, UPT ;  /* 0x000000ff0400728c */ /* 0x000fc6000bf25270 */
[----:B------:R-:W-:Y:S08]  /*3a70*/  BRA.U !UP0, `(.L_x_100) ;  /* 0x0000000108547547 */ /* 0x000ff0000b800000 */
[----:B------:R-:W0:Y:S01]  /*3a80*/  LDC.64 R8, c[0x0][0x380] ;  /* 0x0000e000ff087b82 */ /* 0x000e220000000a00 */
[----:B------:R-:W-:-:S07]  /*3a90*/  IMAD R11, R3, R5, R2 ;  /* 0x00000005030b7224 */ /* 0x000fce00078e0202 */
[----:B------:R-:W1:Y:S01]  /*3aa0*/  LDC.64 R6, c[0x0][0x390] ;  /* 0x0000e400ff067b82 */ /* 0x000e620000000a00 */
[----:B0-----:R-:W-:-:S04]  /*3ab0*/  IMAD.WIDE R8, R11, 0x4, R8 ;  /* 0x000000040b087825 */ /* 0x001fc800078e0208 */
[----:B------:R-:W-:Y:S02]  /*3ac0*/  IMAD.WIDE R12, R5, 0x4, R8 ;  /* 0x00000004050c7825 */ /* 0x000fe400078e0208 */
[----:B------:R-:W2:Y:S02]  /*3ad0*/  LDG.E.CONSTANT R8, desc[UR12][R8.64] ;  /* 0x0000000c08087981 */ /* 0x000ea4000c1e9900 */
[----:B-1----:R-:W-:-:S04]  /*3ae0*/  IMAD.WIDE.U32 R6, R3, 0x4, R6 ;  /* 0x0000000403067825 */ /* 0x002fc800078e0006 */
[C---:B------:R-:W-:Y:S01]  /*3af0*/  IMAD.WIDE R14, R5.reuse, 0x4, R12 ;  /* 0x00000004050e7825 */ /* 0x040fe200078e020c */
[----:B------:R-:W2:Y:S04]  /*3b00*/  LDG.E.CONSTANT R11, desc[UR12][R6.64] ;  /* 0x0000000c060b7981 */ /* 0x000ea8000c1e9900 */
[----:B------:R-:W3:Y:S01]  /*3b10*/  LDG.E.CONSTANT R12, desc[UR12][R12.64] ;  /* 0x0000000c0c0c7981 */ /* 0x000ee2000c1e9900 */
[----:B------:R-:W-:-:S03]  /*3b20*/  IMAD.WIDE R16, R5, 0x4, R14 ;  /* 0x0000000405107825 */ /* 0x000fc600078e020e */
[----:B------:R-:W3:Y:S04]  /*3b30*/  LDG.E.CONSTANT R0, desc[UR12][R6.64+0x4] ;  /* 0x0000040c06007981 */ /* 0x000ee8000c1e9900 */
[----:B------:R-:W4:Y:S04]  /*3b40*/  LDG.E.CONSTANT R14, desc[UR12][R14.64] ;  /* 0x0000000c0e0e7981 */ /* 0x000f28000c1e9900 */
[----:B------:R-:W4:Y:S04]  /*3b50*/  LDG.E.CONSTANT R19, desc[UR12][R6.64+0x8] ;  /* 0x0000080c06137981 */ /* 0x000f28000c1e9900 */
[----:B------:R-:W5:Y:S04]  /*3b60*/  LDG.E.CONSTANT R16, desc[UR12][R16.64] ;  /* 0x0000000c10107981 */ /* 0x000f68000c1e9900 */
[----:B------:R-:W5:Y:S01]  /*3b70*/  LDG.E.CONSTANT R21, desc[UR12][R6.64+0xc] ;  /* 0x00000c0c06157981 */ /* 0x000f62000c1e9900 */
[----:B------:R-:W-:Y:S01]  /*3b80*/  IADD3 R3, PT, PT, R3, 0x4, RZ ;  /* 0x0000000403037810 */ /* 0x000fe20007ffe0ff */
[----:B--2---:R-:W-:-:S04]  /*3b90*/  FFMA R11, R11, R8, R10 ;  /* 0x000000080b0b7223 */ /* 0x004fc8000000000a */
[----:B---3--:R-:W-:-:S04]  /*3ba0*/  FFMA R0, R0, R12, R11 ;  /* 0x0000000c00007223 */ /* 0x008fc8000000000b */
[----:B----4-:R-:W-:-:S04]  /*3bb0*/  FFMA R0, R19, R14, R0 ;  /* 0x0000000e13007223 */ /* 0x010fc80000000000 */
[----:B-----5:R-:W-:-:S07]  /*3bc0*/  FFMA R10, R21, R16, R0 ;  /* 0x00000010150a7223 */ /* 0x020fce0000000000 */
.L_x_100:
[----:B------:R-:W-:Y:S05]  /*3bd0*/  BRA.U !UP1, `(.L_x_67) ;  /* 0x0000001109c47547 */ /* 0x000fea000b800000 */
[----:B------:R-:W-:Y:S02]  /*3be0*/  UISETP.NE.AND UP0, UPT, UR4, 0x1, UPT ;  /* 0x000000010400788c */ /* 0x000fe4000bf05270 */
[----:B------:R-:W-:-:S04]  /*3bf0*/  ULOP3.LUT UR9, UR9, 0x1, URZ, 0xc0, !UPT ;  /* 0x0000000109097892 */ /* 0x000fc8000f8ec0ff */
[----:B------:R-:W-:-:S03]  /*3c00*/  UISETP.NE.U32.AND UP1, UPT, UR9, 0x1, UPT ;  /* 0x000000010900788c */ /* 0x000fc6000bf25070 */
[----:B------:R-:W-:Y:S08]  /*3c10*/  BRA.U !UP0, `(.L_x_101) ;  /* 0x0000000108347547 */ /* 0x000ff0000b800000 */
[----:B------:R-:W0:Y:S01]  /*3c20*/  LDC.64 R8, c[0x0][0x380] ;  /* 0x0000e000ff087b82 */ /* 0x000e220000000a00 */
[----:B------:R-:W-:-:S07]  /*3c30*/  IMAD R11, R3, R5, R2 ;  /* 0x00000005030b7224 */ /* 0x000fce00078e0202 */
[----:B------:R-:W1:Y:S01]  /*3c40*/  LDC.64 R6, c[0x0][0x390] ;  /* 0x0000e400ff067b82 */ /* 0x000e620000000a00 */
[----:B0-----:R-:W-:-:S04]  /*3c50*/  IMAD.WIDE R8, R11, 0x4, R8 ;  /* 0x000000040b087825 */ /* 0x001fc800078e0208 */
[----:B------:R-:W-:Y:S02]  /*3c60*/  IMAD.WIDE R12, R5, 0x4, R8 ;  /* 0x00000004050c7825 */ /* 0x000fe400078e0208 */
[----:B------:R-:W2:Y:S02]  /*3c70*/  LDG.E.CONSTANT R8, desc[UR12][R8.64] ;  /* 0x0000000c08087981 */ /* 0x000ea4000c1e9900 */
[C---:B-1----:R-:W-:Y:S02]  /*3c80*/  IMAD.WIDE.U32 R6, R3.reuse, 0x4, R6 ;  /* 0x0000000403067825 */ /* 0x042fe400078e0006 */
[----:B------:R-:W3:Y:S04]  /*3c90*/  LDG.E.CONSTANT R12, desc[UR12][R12.64] ;  /* 0x0000000c0c0c7981 */ /* 0x000ee8000c1e9900 */
[----:B------:R-:W2:Y:S04]  /*3ca0*/  LDG.E.CONSTANT R11, desc[UR12][R6.64] ;  /* 0x0000000c060b7981 */ /* 0x000ea8000c1e9900 */
[----:B------:R-:W3:Y:S01]  /*3cb0*/  LDG.E.CONSTANT R15, desc[UR12][R6.64+0x4] ;  /* 0x0000040c060f7981 */ /* 0x000ee2000c1e9900 */
[----:B------:R-:W-:Y:S01]  /*3cc0*/  IADD3 R3, PT, PT, R3, 0x2, RZ ;  /* 0x0000000203037810 */ /* 0x000fe20007ffe0ff */
[----:B--2---:R-:W-:-:S04]  /*3cd0*/  FFMA R10, R11, R8, R10 ;  /* 0x000000080b0a7223 */ /* 0x004fc8000000000a */
[----:B---3--:R-:W-:-:S07]  /*3ce0*/  FFMA R10, R15, R12, R10 ;  /* 0x0000000c0f0a7223 */ /* 0x008fce000000000a */
.L_x_101:
[----:B------:R-:W-:Y:S05]  /*3cf0*/  BRA.U UP1, `(.L_x_67) ;  /* 0x00000011017c7547 */ /* 0x000fea000b800000 */
[----:B------:R-:W0:Y:S01]  /*3d00*/  LDC.64 R6, c[0x0][0x390] ;  /* 0x0000e400ff067b82 */ /* 0x000e220000000a00 */
[----:B------:R-:W-:-:S07]  /*3d10*/  IMAD R11, R3, R5, R2 ;  /* 0x00000005030b7224 */ /* 0x000fce00078e0202 */
[----:B------:R-:W1:Y:S01]  /*3d20*/  LDC.64 R8, c[0x0][0x380] ;  /* 0x0000e000ff087b82 */ /* 0x000e620000000a00 */
[----:B0-----:R-:W-:-:S06]  /*3d30*/  IMAD.WIDE.U32 R4, R3, 0x4, R6 ;  /* 0x0000000403047825 */ /* 0x001fcc00078e0006 */
[----:B------:R-:W2:Y:S01]  /*3d40*/  LDG.E.CONSTANT R5, desc[UR12][R4.64] ;  /* 0x0000000c04057981 */ /* 0x000ea2000c1e9900 */
[----:B-1----:R-:W-:-:S06]  /*3d50*/  IMAD.WIDE R6, R11, 0x4, R8 ;  /* 0x000000040b067825 */ /* 0x002fcc00078e0208 */
[----:B------:R-:W2:Y:S02]  /*3d60*/  LDG.E.CONSTANT R6, desc[UR12][R6.64] ;  /* 0x0000000c06067981 */ /* 0x000ea4000c1e9900 */
[----:B--2---:R-:W-:Y:S01]  /*3d70*/  FFMA R10, R5, R6, R10 ;  /* 0x00000006050a7223 */ /* 0x004fe2000000000a */
[----:B------:R-:W-:Y:S06]  /*3d80*/  BRA `(.L_x_67) ;  /* 0x0000001000587947 */ /* 0x000fec0003800000 */
.L_x_68:
[----:B------:R-:W-:Y:S01]  /*3d90*/  UISETP.GE.U32.AND UP0, UPT, UR9, 0x4, UPT ;  /* 0x000000040900788c */ /* 0x000fe2000bf06070 */
[----:B------:R-:W-:Y:S01]  /*3da0*/  HFMA2 R10, -RZ, RZ, 0, 0 ;  /* 0x00000000ff0a7431 */ /* 0x000fe200000001ff */
[----:B------:R-:W-:Y:S01]  /*3db0*/  MOV R7, RZ ;  /* 0x000000ff00077202 */ /* 0x000fe20000000f00 */
[----:B------:R-:W-:-:S06]  /*3dc0*/  ULOP3.LUT UR10, UR9, 0x3, URZ, 0xc0, !UPT ;  /* 0x00000003090a7892 */ /* 0x000fcc000f8ec0ff */
[----:B------:R-:W-:Y:S06]  /*3dd0*/  BRA.U !UP0, `(.L_x_102) ;  /* 0x0000000908647547 */ /* 0x000fec000b800000 */
[----:B------:R-:W0:Y:S01]  /*3de0*/  LDCU.64 UR4, c[0x0][0x390] ;  /* 0x00007200ff0477ac */ /* 0x000e220008000a00 */
[----:B------:R-:W1:Y:S01]  /*3df0*/  LDC R8, c[0x0][0x3a0] ;  /* 0x0000e800ff087b82 */ /* 0x000e620000000800 */
[----:B------:R-:W-:Y:S01]  /*3e00*/  MOV R10, RZ ;  /* 0x000000ff000a7202 */ /* 0x000fe20000000f00 */
[----:B------:R-:W2:Y:S01]  /*3e10*/  LDCU.64 UR6, c[0x0][0x388] ;  /* 0x00007100ff0677ac */ /* 0x000ea20008000a00 */
[----:B------:R-:W-:Y:S01]  /*3e20*/  MOV R9, R2 ;  /* 0x0000000200097202 */ /* 0x000fe20000000f00 */
[----:B------:R-:W-:-:S04]  /*3e30*/  ULOP3.LUT UR9, UR9, 0x7ffffffc, URZ, 0xc0, !UPT ;  /* 0x7ffffffc09097892 */ /* 0x000fc8000f8ec0ff */
[----:B------:R-:W3:Y:S01]  /*3e40*/  LDC.64 R16, c[0x0][0x380] ;  /* 0x0000e000ff107b82 */ /* 0x000ee20000000a00 */
[----:B------:R-:W-:Y:S02]  /*3e50*/  UIADD3 UR8, UPT, UPT, -UR9, URZ, URZ ;  /* 0x000000ff09087290 */ /* 0x000fe4000fffe1ff */
[----:B------:R-:W-:Y:S01]  /*3e60*/  MOV R7, UR9 ;  /* 0x0000000900077c02 */ /* 0x000fe20008000f00 */
[----:B0-----:R-:W-:-:S04]  /*3e70*/  UIADD3 UR4, UP0, UPT, UR4, 0x8, URZ ;  /* 0x0000000804047890 */ /* 0x001fc8000ff1e0ff */
[----:B------:R-:W-:Y:S02]  /*3e80*/  UIADD3.X UR5, UPT, UPT, URZ, UR5, URZ, UP0, !UPT ;  /* 0x00000005ff057290 */ /* 0x000fe400087fe4ff */
[----:B--2---:R-:W-:Y:S01]  /*3e90*/  UIADD3 UR6, UP0, UPT, UR6, 0x8, URZ ;  /* 0x0000000806067890 */ /* 0x004fe2000ff1e0ff */
[----:B------:R-:W-:-:S03]  /*3ea0*/  MOV R12, UR4 ;  /* 0x00000004000c7c02 */ /* 0x000fc60008000f00 */
[----:B------:R-:W-:Y:S01]  /*3eb0*/  UIADD3.X UR7, UPT, UPT, URZ, UR7, URZ, UP0, !UPT ;  /* 0x00000007ff077290 */ /* 0x000fe200087fe4ff */
[----:B------:R-:W-:Y:S02]  /*3ec0*/  MOV R13, UR5 ;  /* 0x00000005000d7c02 */ /* 0x000fe40008000f00 */
[----:B------:R-:W-:-:S03]  /*3ed0*/  MOV R14, UR6 ;  /* 0x00000006000e7c02 */ /* 0x000fc60008000f00 */
[----:B------:R-:W-:-:S07]  /*3ee0*/  MOV R15, UR7 ;  /* 0x00000007000f7c02 */ /* 0x000fce0008000f00 */
.L_x_111:
[----:B------:R-:W2:Y:S04]  /*3ef0*/  LDG.E.CONSTANT R0, desc[UR12][R14.64+-0x8] ;  /* 0xfffff80c0e007981 */ /* 0x000ea8000c1e9900 */
        /* <DEDUP_REMOVED lines=21> */
.L_x_103:
[----:B------:R-:W0:Y:S02]  /*4050*/  MUFU.RCP R21, R4 ;  /* 0x0000000400157308 */ /* 0x000e240000001000 */
[----:B0-----:R-:W-:-:S04]  /*4060*/  FFMA R0, R4, R21, -1 ;  /* 0xbf80000004007423 */ /* 0x001fc80000000015 */
[----:B------:R-:W-:-:S04]  /*4070*/  FADD.FTZ R0, -R0, -RZ ;  /* 0x800000ff00007221 */ /* 0x000fc80000010100 */
[----:B------:R-:W-:-:S07]  /*4080*/  FFMA R21, R21, R0, R21 ;  /* 0x0000000015157223 */ /* 0x000fce0000000015 */
.L_x_104:
        /* <DEDUP_REMOVED lines=28> */
.L_x_105:
[----:B------:R-:W0:Y:S02]  /*4250*/  MUFU.RCP R21, R6 ;  /* 0x0000000600157308 */ /* 0x000e240000001000 */
[----:B0-----:R-:W-:-:S04]  /*4260*/  FFMA R0, R6, R21, -1 ;  /* 0xbf80000006007423 */ /* 0x001fc80000000015 */
[----:B------:R-:W-:-:S04]  /*4270*/  FADD.FTZ R0, -R0, -RZ ;  /* 0x800000ff00007221 */ /* 0x000fc80000010100 */
[----:B------:R-:W-:-:S07]  /*4280*/  FFMA R21, R21, R0, R21 ;  /* 0x0000000015157223 */ /* 0x000fce0000000015 */
.L_x_106:
        /* <DEDUP_REMOVED lines=28> */
.L_x_107:
[----:B------:R-:W0:Y:S02]  /*4450*/  MUFU.RCP R21, R6 ;  /* 0x0000000600157308 */ /* 0x000e240000001000 */
[----:B0-----:R-:W-:-:S04]  /*4460*/  FFMA R0, R6, R21, -1 ;  /* 0xbf80000006007423 */ /* 0x001fc80000000015 */
[----:B------:R-:W-:-:S04]  /*4470*/  FADD.FTZ R0, -R0, -RZ ;  /* 0x800000ff00007221 */ /* 0x000fc80000010100 */
[----:B------:R-:W-:-:S07]  /*4480*/  FFMA R21, R21, R0, R21 ;  /* 0x0000000015157223 */ /* 0x000fce0000000015 */
.L_x_108:
        /* <DEDUP_REMOVED lines=28> */
.L_x_109:
[----:B------:R-:W0:Y:S02]  /*4650*/  MUFU.RCP R21, R6 ;  /* 0x0000000600157308 */ /* 0x000e240000001000 */
[----:B0-----:R-:W-:-:S04]  /*4660*/  FFMA R0, R6, R21, -1 ;  /* 0xbf80000006007423 */ /* 0x001fc80000000015 */
[----:B------:R-:W-:-:S04]  /*4670*/  FADD.FTZ R0, -R0, -RZ ;  /* 0x800000ff00007221 */ /* 0x000fc80000010100 */
[----:B------:R-:W-:-:S07]  /*4680*/  FFMA R21, R21, R0, R21 ;  /* 0x0000000015157223 */ /* 0x000fce0000000015 */
.L_x_110:
        /* <DEDUP_REMOVED lines=14> */
.L_x_102:
        /* <DEDUP_REMOVED lines=30> */
.L_x_113:
[----:B------:R-:W0:Y:S02]  /*4950*/  MUFU.RCP R21, R4 ;  /* 0x0000000400157308 */ /* 0x000e240000001000 */
[----:B0-----:R-:W-:-:S04]  /*4960*/  FFMA R0, R4, R21, -1 ;  /* 0xbf80000004007423 */ /* 0x001fc80000000015 */
[----:B------:R-:W-:-:S04]  /*4970*/  FADD.FTZ R0, -R0, -RZ ;  /* 0x800000ff00007221 */ /* 0x000fc80000010100 */
[----:B------:R-:W-:-:S07]  /*4980*/  FFMA R21, R21, R0, R21 ;  /* 0x0000000015157223 */ /* 0x000fce0000000015 */
.L_x_114:
        /* <DEDUP_REMOVED lines=31> */
.L_x_115:
[----:B------:R-:W0:Y:S02]  /*4b80*/  MUFU.RCP R21, R6 ;  /* 0x0000000600157308 */ /* 0x000e240000001000 */
[----:B0-----:R-:W-:-:S04]  /*4b90*/  FFMA R0, R6, R21, -1 ;  /* 0xbf80000006007423 */ /* 0x001fc80000000015 */
[----:B------:R-:W-:-:S04]  /*4ba0*/  FADD.FTZ R0, -R0, -RZ ;  /* 0x800000ff00007221 */ /* 0x000fc80000010100 */
[----:B------:R-:W-:-:S07]  /*4bb0*/  FFMA R21, R21, R0, R21 ;  /* 0x0000000015157223 */ /* 0x000fce0000000015 */
.L_x_116:
        /* <DEDUP_REMOVED lines=8> */
.L_x_112:
        /* <DEDUP_REMOVED lines=8> */
[----:B-1----:R-:W-:-:S06]  /*4cc0*/  IMAD.WIDE.U32 R8, R7, 0x4, R8 ;  /* 0x0000000407087825 */ /* 0x002fcc00078e0008 */
        /* <DEDUP_REMOVED lines=21> */
.L_x_117:
[----:B------:R-:W0:Y:S02]  /*4e20*/  MUFU.RCP R21, R4 ;  /* 0x0000000400157308 */ /* 0x000e240000001000 */
[----:B0-----:R-:W-:-:S04]  /*4e30*/  FFMA R0, R4, R21, -1 ;  /* 0xbf80000004007423 */ /* 0x001fc80000000015 */
[----:B------:R-:W-:-:S04]  /*4e40*/  FADD.FTZ R0, -R0, -RZ ;  /* 0x800000ff00007221 */ /* 0x000fc80000010100 */
[----:B------:R-:W-:-:S07]  /*4e50*/  FFMA R21, R21, R0, R21 ;  /* 0x0000000015157223 */ /* 0x000fce0000000015 */
.L_x_118:
        /* <DEDUP_REMOVED lines=8> */
[----:B--2---:R-:W-:-:S07]  /*4ee0*/  FFMA R10, R21, R4, R10 ;  /* 0x00000004150a7223 */ /* 0x004fce000000000a */
.L_x_67:
[----:B------:R-:W0:Y:S01]  /*4ef0*/  LDC.64 R4, c[0x0][0x398] ;  /* 0x0000e600ff047b82 */ /* 0x000e220000000a00 */
[----:B------:R-:W-:Y:S01]  /*4f00*/  FMNMX R10, R10, 5, PT ;  /* 0x40a000000a0a7809 */ /* 0x000fe20003800000 */
[----:B0-----:R-:W-:-:S03]  /*4f10*/  IMAD.WIDE R2, R2, 0x4, R4 ;  /* 0x0000000402027825 */ /* 0x001fc600078e0204 */
[----:B------:R-:W-:-:S05]  /*4f20*/  FMNMX R5, R10, -5, !PT ;  /* 0xc0a000000a057809 */ /* 0x000fca0007800000 */
[----:B------:R-:W-:Y:S01]  /*4f30*/  STG.E desc[UR12][R2.64], R5 ;  /* 0x0000000502007986 */ /* 0x000fe2000c10190c */
[----:B------:R-:W-:Y:S05]  /*4f40*/  EXIT ;  /* 0x000000000000794d */ /* 0x000fea0003800000 */
        .weak           $__internal_4_$__cuda_sm20_rcp_rn_f32_slowpath
        .type           $__internal_4_$__cuda_sm20_rcp_rn_f32_slowpath,@function
        .size           $__internal_4_$__cuda_sm20_rcp_rn_f32_slowpath,(.L_x_191 - $__internal_4_$__cuda_sm20_rcp_rn_f32_slowpath)
$__internal_4_$__cuda_sm20_rcp_rn_f32_slowpath:
[----:B------:R-:W-:-:S04]  /*4f50*/  SHF.L.U32 R3, R0, 0x1, RZ ;  /* 0x0000000100037819 */ /* 0x000fc800000006ff */
[----:B------:R-:W-:-:S04]  /*4f60*/  SHF.R.U32.HI R3, RZ, 0x18, R3 ;  /* 0x00000018ff037819 */ /* 0x000fc80000011603 */
[----:B------:R-:W-:-:S13]  /*4f70*/  ISETP.NE.U32.AND P0, PT, R3, RZ, PT ;  /* 0x000000ff0300720c */ /* 0x000fda0003f05070 */
[----:B------:R-:W-:Y:S05]  /*4f80*/  @P0 BRA `(.L_x_119) ;  /* 0x00000000002c0947 */ /* 0x000fea0003800000 */
[----:B------:R-:W-:-:S04]  /*4f90*/  SHF.L.U32 R3, R0, 0x1, RZ ;  /* 0x0000000100037819 */ /* 0x000fc800000006ff */
[----:B------:R-:W-:-:S13]  /*4fa0*/  ISETP.NE.AND P0, PT, R3, RZ, PT ;  /* 0x000000ff0300720c */ /* 0x000fda0003f05270 */
[----:B------:R2:W3:Y:S01]  /*4fb0*/  @!P0 MUFU.RCP R21, R0 ;  /* 0x0000000000158308 */ /* 0x0004e20000001000 */
[----:B------:R-:W-:Y:S05]  /*4fc0*/  @!P0 BRA `(.L_x_120) ;  /* 0x0000000000a48947 */ /* 0x000fea0003800000 */
[----:B------:R-:W-:-:S04]  /*4fd0*/  FFMA R6, R0, 1.84467440737095516160e+19, RZ ;  /* 0x5f80000000067823 */ /* 0x000fc800000000ff */
[----:B------:R-:W2:Y:S02]  /*4fe0*/  MUFU.RCP R3, R6 ;  /* 0x0000000600037308 */ /* 0x000ea40000001000 */
[----:B--2---:R-:W-:-:S04]  /*4ff0*/  FFMA R0, R6, R3, -1 ;  /* 0xbf80000006007423 */ /* 0x004fc80000000003 */
[----:B------:R-:W-:-:S04]  /*5000*/  FADD.FTZ R0, -R0, -RZ ;  /* 0x800000ff00007221 */ /* 0x000fc80000010100 */
[----:B------:R-:W-:-:S04]  /*5010*/  FFMA R0, R3, R0, R3 ;  /* 0x0000000003007223 */ /* 0x000fc80000000003 */
[----:B---3--:R-:W-:Y:S01]  /*5020*/  FFMA R21, R0, 1.84467440737095516160e+19, RZ ;  /* 0x5f80000000157823 */ /* 0x008fe200000000ff */
[----:B------:R-:W-:Y:S06]  /*5030*/  BRA `(.L_x_120) ;  /* 0x0000000000887947 */ /* 0x000fec0003800000 */
.L_x_119:
[----:B------:R-:W-:-:S04]  /*5040*/  IADD3 R5, PT, PT, R3, -0xfd, RZ ;  /* 0xffffff0303057810 */ /* 0x000fc80007ffe0ff */
[----:B------:R-:W-:-:S13]  /*5050*/  ISETP.GT.U32.AND P0, PT, R5, 0x1, PT ;  /* 0x000000010500780c */ /* 0x000fda0003f04070 */
[----:B------:R-:W-:Y:S05]  /*5060*/  @P0 BRA `(.L_x_121) ;  /* 0x0000000000780947 */ /* 0x000fea0003800000 */
[----:B------:R-:W-:Y:S01]  /*5070*/  LOP3.LUT R24, R0, 0x7fffff, RZ, 0xc0, !PT ;  /* 0x007fffff00187812 */ /* 0x000fe200078ec0ff */
[----:B------:R-:W-:-:S03]  /*5080*/  HFMA2 R20, -RZ, RZ, 0, 1.78813934326171875e-07 ;  /* 0x00000003ff147431 */ /* 0x000fc600000001ff */
[----:B------:R-:W-:-:S04]  /*5090*/  LOP3.LUT R24, R24, 0x3f800000, RZ, 0xfc, !PT ;  /* 0x3f80000018187812 */ /* 0x000fc800078efcff */
[----:B------:R-:W0:Y:S01]  /*50a0*/  MUFU.RCP R19, R24 ;  /* 0x0000001800137308 */ /* 0x000e220000001000 */
[----:B------:R-:W-:Y:S01]  /*50b0*/  SHF.L.U32 R20, R20, R5, RZ ;  /* 0x0000000514147219 */ /* 0x000fe200000006ff */
[----:B0-----:R-:W-:-:S04]  /*50c0*/  FFMA R22, R24, R19, -1 ;  /* 0xbf80000018167423 */ /* 0x001fc80000000013 */
[----:B------:R-:W-:-:S04]  /*50d0*/  FADD.FTZ R22, -R22, -RZ ;  /* 0x800000ff16167221 */ /* 0x000fc80000010100 */
[CCC-:B------:R-:W-:Y:S01]  /*50e0*/  FFMA.RM R6, R19.reuse, R22.reuse, R19.reuse ;  /* 0x0000001613067223 */ /* 0x1c0fe20000004013 */
[----:B------:R-:W-:-:S04]  /*50f0*/  FFMA.RP R19, R19, R22, R19 ;  /* 0x0000001613137223 */ /* 0x000fc80000008013 */
[C---:B------:R-:W-:Y:S02]  /*5100*/  LOP3.LUT R21, R6.reuse, 0x7fffff, RZ, 0xc0, !PT ;  /* 0x007fffff06157812 */ /* 0x040fe400078ec0ff */
[----:B------:R-:W-:Y:S02]  /*5110*/  FSETP.NEU.FTZ.AND P0, PT, R6, R19, PT ;  /* 0x000000130600720b */ /* 0x000fe40003f1d000 */
[----:B------:R-:W-:Y:S02]  /*5120*/  LOP3.LUT R21, R21, 0x800000, RZ, 0xfc, !PT ;  /* 0x0080000015157812 */ /* 0x000fe400078efcff */
[----:B------:R-:W-:Y:S02]  /*5130*/  SEL R6, RZ, 0xffffffff, !P0 ;  /* 0xffffffffff067807 */ /* 0x000fe40004000000 */
[----:B------:R-:W-:Y:S02]  /*5140*/  LOP3.LUT R20, R20, R21, RZ, 0xc0, !PT ;  /* 0x0000001514147212 */ /* 0x000fe400078ec0ff */
[----:B------:R-:W-:-:S02]  /*5150*/  IADD3 R6, PT, PT, -R6, RZ, RZ ;  /* 0x000000ff06067210 */ /* 0x000fc40007ffe1ff */
[-C--:B------:R-:W-:Y:S02]  /*5160*/  SHF.R.U32.HI R20, RZ, R5.reuse, R20 ;  /* 0x00000005ff147219 */ /* 0x080fe40000011614 */
[----:B------:R-:W-:Y:S02]  /*5170*/  LOP3.LUT P1, RZ, R6, R5, R21, 0xf8, !PT ;  /* 0x0000000506ff7212 */ /* 0x000fe4000782f815 */
[C---:B------:R-:W-:Y:S02]  /*5180*/  LOP3.LUT P0, RZ, R20.reuse, 0x1, RZ, 0xc0, !PT ;  /* 0x0000000114ff7812 */ /* 0x040fe4000780c0ff */
[----:B------:R-:W-:Y:S02]  /*5190*/  LOP3.LUT P2, RZ, R20, 0x2, RZ, 0xc0, !PT ;  /* 0x0000000214ff7812 */ /* 0x000fe4000784c0ff */
[----:B------:R-:W-:Y:S02]  /*51a0*/  IADD3 R6, PT, PT, R3, -0xfc, RZ ;  /* 0xffffff0403067810 */ /* 0x000fe40007ffe0ff */
[----:B------:R-:W-:-:S02]  /*51b0*/  PLOP3.LUT P0, PT, P0, P1, P2, 0xe0, 0x0 ;  /* 0x000000000000781c */ /* 0x000fc40000703c20 */
[----:B------:R-:W-:Y:S02]  /*51c0*/  LOP3.LUT P1, RZ, R0, 0x7fffff, RZ, 0xc0, !PT ;  /* 0x007fffff00ff7812 */ /* 0x000fe4000782c0ff */
[----:B------:R-:W-:Y:S02]  /*51d0*/  SEL R5, RZ, 0x1, !P0 ;  /* 0x00000001ff057807 */ /* 0x000fe40004000000 */
[----:B------:R-:W-:Y:S02]  /*51e0*/  SHF.R.U32.HI R21, RZ, R6, R21 ;  /* 0x00000006ff157219 */ /* 0x000fe40000011615 */
[----:B------:R-:W-:-:S04]  /*51f0*/  IADD3 R5, PT, PT, -R5, RZ, RZ ;  /* 0x000000ff05057210 */ /* 0x000fc80007ffe1ff */
[----:B------:R-:W-:-:S13]  /*5200*/  ISETP.GE.AND P0, PT, R5, RZ, PT ;  /* 0x000000ff0500720c */ /* 0x000fda0003f06270 */
[----:B------:R-:W-:-:S04]  /*5210*/  @!P0 IADD3 R21, PT, PT, R21, 0x1, RZ ;  /* 0x0000000115158810 */ /* 0x000fc80007ffe0ff */
[----:B------:R-:W-:-:S04]  /*5220*/  @!P1 SHF.L.U32 R21, R21, 0x1, RZ ;  /* 0x0000000115159819 */ /* 0x000fc800000006ff */
[----:B------:R-:W-:Y:S01]  /*5230*/  LOP3.LUT R21, R21, 0x80000000, R0, 0xf8, !PT ;  /* 0x8000000015157812 */ /* 0x000fe200078ef800 */
[----:B------:R-:W-:Y:S06]  /*5240*/  BRA `(.L_x_120) ;  /* 0x0000000000047947 */ /* 0x000fec0003800000 */
.L_x_121:
[----:B------:R0:W1:Y:S02]  /*5250*/  MUFU.RCP R21, R0 ;  /* 0x0000000000157308 */ /* 0x0000640000001000 */
.L_x_120:
[----:B------:R-:W-:-:S04]  /*5260*/  MOV R5, 0x0 ;  /* 0x0000000000057802 */ /* 0x000fc80000000f00 */
[----:B0123--:R-:W-:Y:S05]  /*5270*/  RET.REL.NODEC R4 `(_Z18k_computeInputGradPKfS0_S0_Pfiiib) ;  /* 0xffffffac04607950 */ /* 0x00ffea0003c3ffff */
.L_x_122:
        /* <DEDUP_REMOVED lines=16> */
.L_x_191:


//--------------------- .text._Z15k_backwardLayerPKfS0_S0_PfS1_S1_S1_iiibf --------------------------
	.section	.text._Z15k_backwardLayerPKfS0_S0_PfS1_S1_S1_iiibf,"ax",@progbits
	.align	128
        .global         _Z15k_backwardLayerPKfS0_S0_PfS1_S1_S1_iiibf
        .type           _Z15k_backwardLayerPKfS0_S0_PfS1_S1_S1_iiibf,@function
        .size           _Z15k_backwardLayerPKfS0_S0_PfS1_S1_S1_iiibf,(.L_x_192 - _Z15k_backwardLayerPKfS0_S0_PfS1_S1_S1_iiibf)
        .other          _Z15k_backwardLayerPKfS0_S0_PfS1_S1_S1_iiibf,@"STO_CUDA_ENTRY STV_DEFAULT"
_Z15k_backwardLayerPKfS0_S0_PfS1_S1_S1_iiibf:
.text._Z15k_backwardLayerPKfS0_S0_PfS1_S1_S1_iiibf:
        /* <DEDUP_REMOVED lines=8> */
[----:B------:R-:W0:Y:S01]  /*0080*/  LDCU.U8 UR4, c[0x0][0x3c4] ;  /* 0x00007880ff0477ac */ /* 0x000e220008000000 */
[----:B------:R-:W1:Y:S01]  /*0090*/  LDCU.64 UR12, c[0x0][0x358] ;  /* 0x00006b00ff0c77ac */ /* 0x000e620008000a00 */
[----:B0-----:R-:W-:-:S04]  /*00a0*/  UPRMT UR4, UR4, 0x8880, URZ ;  /* 0x0000888004047896 */ /* 0x001fc800080000ff */
[----:B------:R-:W-:-:S09]  /*00b0*/  UISETP.NE.AND UP0, UPT, UR4, URZ, UPT ;  /* 0x000000ff0400728c */ /* 0x000fd2000bf05270 */
[----:B-1----:R-:W-:Y:S05]  /*00c0*/  BRA.U !UP0, `(.L_x_123) ;  /* 0x0000000108907547 */ /* 0x002fea000b800000 */
[----:B------:R-:W0:Y:S08]  /*00d0*/  LDC.64 R6, c[0x0][0x388] ;  /* 0x0000e200ff067b82 */ /* 0x000e300000000a00 */
[----:B------:R-:W1:Y:S01]  /*00e0*/  LDC.64 R4, c[0x0][0x390] ;  /* 0x0000e400ff047b82 */ /* 0x000e620000000a00 */
[----:B0-----:R-:W-:-:S06]  /*00f0*/  IMAD.WIDE R6, R3, 0x4, R6 ;  /* 0x0000000403067825 */ /* 0x001fcc00078e0206 */
[----:B------:R-:W2:Y:S01]  /*0100*/  LDG.E.CONSTANT R6, desc[UR12][R6.64] ;  /* 0x0000000c06067981 */ /* 0x000ea2000c1e9900 */
[----:B-1----:R-:W-:-:S06]  /*0110*/  IMAD.WIDE R4, R3, 0x4, R4 ;  /* 0x0000000403047825 */ /* 0x002fcc00078e0204 */
[----:B------:R0:W5:Y:S01]  /*0120*/  LDG.E.CONSTANT R4, desc[UR12][R4.64] ;  /* 0x0000000c04047981 */ /* 0x000162000c1e9900 */
[----:B------:R-:W-:Y:S01]  /*0130*/  HFMA2 R9, -RZ, RZ, 0.96630859375, -0.0022525787353515625 ;  /* 0x3bbb989dff097431 */ /* 0x000fe200000001ff */
[----:B------:R-:W-:Y:S01]  /*0140*/  MOV R11, 0x437c0000 ;  /* 0x437c0000000b7802 */ /* 0x000fe20000000f00 */
[----:B------:R-:W-:Y:S01]  /*0150*/  BSSY.RECONVERGENT B0, `(.L_x_124) ;  /* 0x0000017000007945 */ /* 0x000fe20003800200 */
[----:B--2---:R-:W-:-:S04]  /*0160*/  FMNMX R0, R6, 500, PT ;  /* 0x43fa000006007809 */ /* 0x004fc80003800000 */
[----:B------:R-:W-:-:S05]  /*0170*/  FMNMX R0, R0, -500, !PT ;  /* 0xc3fa000000007809 */ /* 0x000fca0007800000 */
[----:B------:R-:W-:-:S04]  /*0180*/  FFMA.SAT R2, R0, -R9, 0.5 ;  /* 0x3f00000000027423 */ /* 0x000fc80000002809 */
[----:B------:R-:W-:-:S04]  /*0190*/  FFMA.RM R2, R2, R11, 12582913 ;  /* 0x4b40000102027423 */ /* 0x000fc8000000400b */
[C---:B------:R-:W-:Y:S01]  /*01a0*/  FADD R9, R2.reuse, -12583039 ;  /* 0xcb40007f02097421 */ /* 0x040fe20000000000 */
[----:B------:R-:W-:-:S03]  /*01b0*/  IMAD.SHL.U32 R2, R2, 0x800000, RZ ;  /* 0x0080000002027824 */ /* 0x000fc600078e00ff */
[----:B------:R-:W-:-:S04]  /*01c0*/  FFMA R9, R0, -1.4426950216293334961, -R9 ;  /* 0xbfb8aa3b00097823 */ /* 0x000fc80000000809 */
[----:B------:R-:W-:-:S06]  /*01d0*/  FFMA R9, R0, -1.925963033500011079e-08, R9 ;  /* 0xb2a5706000097823 */ /* 0x000fcc0000000009 */
[----:B------:R-:W1:Y:S02]  /*01e0*/  MUFU.EX2 R9, R9 ;  /* 0x0000000900097308 */ /* 0x000e640000000800 */
[----:B-1----:R-:W-:-:S05]  /*01f0*/  FFMA R0, R2, R9, 1 ;  /* 0x3f80000002007423 */ /* 0x002fca0000000009 */
[----:B------:R-:W-:-:S04]  /*0200*/  IADD3 R2, PT, PT, R0, 0x1800000, RZ ;  /* 0x0180000000027810 */ /* 0x000fc80007ffe0ff */
[----:B------:R-:W-:-:S04]  /*0210*/  LOP3.LUT R2, R2, 0x7f800000, RZ, 0xc0, !PT ;  /* 0x7f80000002027812 */ /* 0x000fc800078ec0ff */
[----:B------:R-:W-:-:S13]  /*0220*/  ISETP.GT.U32.AND P0, PT, R2, 0x1ffffff, PT ;  /* 0x01ffffff0200780c */ /* 0x000fda0003f04070 */
[----:B0-----:R-:W-:Y:S05]  /*0230*/  @P0 BRA `(.L_x_125) ;  /* 0x0000000000100947 */ /* 0x001fea0003800000 */
[----:B------:R-:W-:-:S07]  /*0240*/  MOV R6, 0x260 ;  /* 0x0000026000067802 */ /* 0x000fce0000000f00 */
[----:B-----5:R-:W-:Y:S05]  /*0250*/  CALL.REL.NOINC `($__internal_5_$__cuda_sm20_rcp_rn_f32_slowpath) ;  /* 0x00000010007c7944 */ /* 0x020fea0003c00000 */
[----:B------:R-:W-:Y:S01]  /*0260*/  MOV R2, R5 ;  /* 0x0000000500027202 */ /* 0x000fe20000000f00 */
[----:B------:R-:W-:Y:S06]  /*0270*/  BRA `(.L_x_126) ;  /* 0x0000000000107947 */ /* 0x000fec0003800000 */
.L_x_125:
[----:B------:R-:W0:Y:S02]  /*0280*/  MUFU.RCP R5, R0 ;  /* 0x0000000000057308 */ /* 0x000e240000001000 */
[----:B0-----:R-:W-:-:S04]  /*0290*/  FFMA R2, R0, R5, -1 ;  /* 0xbf80000000027423 */ /* 0x001fc80000000005 */
[----:B------:R-:W-:-:S04]  /*02a0*/  FADD.FTZ R2, -R2, -RZ ;  /* 0x800000ff02027221 */ /* 0x000fc80000010100 */
[----:B------:R-:W-:-:S07]  /*02b0*/  FFMA R2, R5, R2, R5 ;  /* 0x0000000205027223 */ /* 0x000fce0000000005 */
.L_x_126:
[----:B------:R-:W-:Y:S05]  /*02c0*/  BSYNC.RECONVERGENT B0 ;  /* 0x0000000000007941 */ /* 0x000fea0003800200 */
.L_x_124:
[----:B------:R-:W-:-:S04]  /*02d0*/  FADD R5, -R2, 1 ;  /* 0x3f80000002057421 */ /* 0x000fc80000000100 */
[----:B------:R-:W-:-:S04]  /*02e0*/  FMUL R5, R5, R2 ;  /* 0x0000000205057220 */ /* 0x000fc80000400000 */
[----:B-----5:R-:W-:Y:S01]  /*02f0*/  FMUL R4, R4, R5 ;  /* 0x0000000504047220 */ /* 0x020fe20000400000 */
[----:B------:R-:W-:Y:S06]  /*0300*/  BRA `(.L_x_127) ;  /* 0x0000000400287947 */ /* 0x000fec0003800000 */
.L_x_123:
[----:B------:R-:W0:Y:S08]  /*0310*/  LDC.64 R4, c[0x0][0x390] ;  /* 0x0000e400ff047b82 */ /* 0x000e300000000a00 */
[----:B------:R-:W1:Y:S08]  /*0320*/  LDC.64 R6, c[0x0][0x388] ;  /* 0x0000e200ff067b82 */ /* 0x000e700000000a00 */
[----:B------:R-:W2:Y:S01]  /*0330*/  LDC R0, c[0x0][0x3c0] ;  /* 0x0000f000ff007b82 */ /* 0x000ea20000000800 */
[----:B0-----:R-:W-:-:S06]  /*0340*/  IMAD.WIDE R4, R3, 0x4, R4 ;  /* 0x0000000403047825 */ /* 0x001fcc00078e0204 */
[----:B------:R0:W5:Y:S01]  /*0350*/  LDG.E.CONSTANT R4, desc[UR12][R4.64] ;  /* 0x0000000c04047981 */ /* 0x000162000c1e9900 */
[----:B-1----:R-:W-:-:S05]  /*0360*/  IMAD.WIDE R6, R3, 0x4, R6 ;  /* 0x0000000403067825 */ /* 0x002fca00078e0206 */
[----:B------:R0:W5:Y:S01]  /*0370*/  LDG.E.CONSTANT R8, desc[UR12][R6.64] ;  /* 0x0000000c06087981 */ /* 0x000162000c1e9900 */
[----:B--2---:R-:W-:Y:S01]  /*0380*/  ISETP.GT.AND P0, PT, R0, 0x1, PT ;  /* 0x000000010000780c */ /* 0x004fe20003f04270 */
[----:B------:R-:W-:Y:S02]  /*0390*/  HFMA2 R9, -RZ, RZ, 1.875, 0 ;  /* 0x3f800000ff097431 */ /* 0x000fe400000001ff */
[----:B------:R-:W-:-:S10]  /*03a0*/  IMAD.MOV.U32 R11, RZ, RZ, 0x3f800000 ;  /* 0x3f800000ff0b7424 */ /* 0x000fd400078e00ff */
[----:B0-----:R-:W-:Y:S05]  /*03b0*/  @P0 BRA `(.L_x_128) ;  /* 0x0000000000280947 */ /* 0x001fea0003800000 */
[----:B------:R-:W-:-:S04]  /*03c0*/  VIMNMX.U32 R0, PT, PT, R0, 0x2, PT ;  /* 0x0000000200007848 */ /* 0x000fc80003fe0000 */
[----:B------:R-:W-:-:S04]  /*03d0*/  SHF.L.U32 R0, R0, 0x2, RZ ;  /* 0x0000000200007819 */ /* 0x000fc800000006ff */
[----:B------:R-:W0:Y:S02]  /*03e0*/  LDC R6, c[0x2][R0] ;  /* 0x0080000000067b82 */ /* 0x000e240000000800 */
[----:B0-----:R-:W-:-:S04]  /*03f0*/  SHF.R.S32.HI R7, RZ, 0x1f, R6 ;  /* 0x0000001fff077819 */ /* 0x001fc80000011406 */
.L_x_171:
[----:B------:R-:W-:Y:S05]  /*0400*/  BRX R6 -0x410                                                           (*"BRANCH_TARGETS .L_x_172,.L_x_173,.L_x_129"*) ;  /* 0xfffffff806fc7949 */ /* 0x000fea000383ffff */
.L_x_173:
[----:B-----5:R-:W-:-:S04]  /*0410*/  FSETP.GT.AND P0, PT, R8, RZ, PT ;  /* 0x000000ff0800720b */ /* 0x020fc80003f04000 */
[----:B------:R-:W-:Y:S01]  /*0420*/  FSEL R9, R11, 0.0099999997764825820923, P0 ;  /* 0x3c23d70a0b097808 */ /* 0x000fe20000000000 */
[----:B------:R-:W-:Y:S08]  /*0430*/  BRA `(.L_x_129) ;  /* 0x0000000000d87947 */ /* 0x000ff00003800000 */
.L_x_172:
[----:B-----5:R-:W-:Y:S01]  /*0440*/  FSET.BF.GT.AND R9, R8, RZ, PT ;  /* 0x000000ff0809720a */ /* 0x020fe20003804000 */
[----:B------:R-:W-:Y:S06]  /*0450*/  BRA `(.L_x_129) ;  /* 0x0000000000d07947 */ /* 0x000fec0003800000 */
.L_x_128:
[----:B------:R-:W-:-:S05]  /*0460*/  IMAD.MOV.U32 R5, RZ, RZ, -0x2 ;  /* 0xfffffffeff057424 */ /* 0x000fca00078e00ff */
[----:B------:R-:W-:-:S04]  /*0470*/  VIADDMNMX.U32 R0, R0, R5, 0x2, PT ;  /* 0x0000000200007446 */ /* 0x000fc80003800005 */
[----:B------:R-:W-:-:S04]  /*0480*/  SHF.L.U32 R0, R0, 0x2, RZ ;  /* 0x0000000200007819 */ /* 0x000fc800000006ff */
[----:B------:R-:W0:Y:S02]  /*0490*/  LDC R6, c[0x2][R0+0xc] ;  /* 0x0080030000067b82 */ /* 0x000e240000000800 */
[----:B0-----:R-:W-:-:S04]  /*04a0*/  SHF.R.S32.HI R7, RZ, 0x1f, R6 ;  /* 0x0000001fff077819 */ /* 0x001fc80000011406 */
.L_x_175:
[----:B------:R-:W-:Y:S05]  /*04b0*/  BRX R6 -0x4c0                                                           (*"BRANCH_TARGETS .L_x_176,.L_x_177,.L_x_129"*) ;  /* 0xfffffff806d07949 */ /* 0x000fea000383ffff */
.L_x_177:
[----:B-----5:R-:W-:Y:S01]  /*04c0*/  FMNMX R8, R8, 500, PT ;  /* 0x43fa000008087809 */ /* 0x020fe20003800000 */
[----:B------:R-:W-:Y:S01]  /*04d0*/  IMAD.MOV.U32 R0, RZ, RZ, 0x437c0000 ;  /* 0x437c0000ff007424 */ /* 0x000fe200078e00ff */
[----:B------:R-:W-:Y:S01]  /*04e0*/  MOV R5, 0x3bbb989d ;  /* 0x3bbb989d00057802 */ /* 0x000fe20000000f00 */
[----:B------:R-:W-:Y:S01]  /*04f0*/  BSSY.RECONVERGENT B0, `(.L_x_130) ;  /* 0x0000016000007945 */ /* 0x000fe20003800200 */
[----:B------:R-:W-:-:S05]  /*0500*/  FMNMX R8, R8, -500, !PT ;  /* 0xc3fa000008087809 */ /* 0x000fca0007800000 */
[----:B------:R-:W-:-:S04]  /*0510*/  FFMA.SAT R5, R8, -R5, 0.5 ;  /* 0x3f00000008057423 */ /* 0x000fc80000002805 */
[----:B------:R-:W-:-:S04]  /*0520*/  FFMA.RM R0, R5, R0, 12582913 ;  /* 0x4b40000105007423 */ /* 0x000fc80000004000 */
[C---:B------:R-:W-:Y:S01]  /*0530*/  FADD R5, R0.reuse, -12583039 ;  /* 0xcb40007f00057421 */ /* 0x040fe20000000000 */
[----:B------:R-:W-:-:S03]  /*0540*/  SHF.L.U32 R0, R0, 0x17, RZ ;  /* 0x0000001700007819 */ /* 0x000fc600000006ff */
[----:B------:R-:W-:-:S04]  /*0550*/  FFMA R5, R8, -1.4426950216293334961, -R5 ;  /* 0xbfb8aa3b08057823 */ /* 0x000fc80000000805 */
[----:B------:R-:W-:-:S06]  /*0560*/  FFMA R5, R8, -1.925963033500011079e-08, R5 ;  /* 0xb2a5706008057823 */ /* 0x000fcc0000000005 */
[----:B------:R-:W0:Y:S02]  /*0570*/  MUFU.EX2 R5, R5 ;  /* 0x0000000500057308 */ /* 0x000e240000000800 */
[----:B0-----:R-:W-:-:S05]  /*0580*/  FFMA R0, R0, R5, 1 ;  /* 0x3f80000000007423 */ /* 0x001fca0000000005 */
[----:B------:R-:W-:-:S04]  /*0590*/  IADD3 R2, PT, PT, R0, 0x1800000, RZ ;  /* 0x0180000000027810 */ /* 0x000fc80007ffe0ff */
[----:B------:R-:W-:-:S04]  /*05a0*/  LOP3.LUT R2, R2, 0x7f800000, RZ, 0xc0, !PT ;  /* 0x7f80000002027812 */ /* 0x000fc800078ec0ff */
[----:B------:R-:W-:-:S13]  /*05b0*/  ISETP.GT.U32.AND P0, PT, R2, 0x1ffffff, PT ;  /* 0x01ffffff0200780c */ /* 0x000fda0003f04070 */
[----:B------:R-:W-:Y:S05]  /*05c0*/  @P0 BRA `(.L_x_131) ;  /* 0x0000000000100947 */ /* 0x000fea0003800000 */
[----:B------:R-:W-:-:S07]  /*05d0*/  MOV R6, 0x5f0 ;  /* 0x000005f000067802 */ /* 0x000fce0000000f00 */
[----:B------:R-:W-:Y:S05]  /*05e0*/  CALL.REL.NOINC `($__internal_5_$__cuda_sm20_rcp_rn_f32_slowpath) ;  /* 0x0000000c00987944 */ /* 0x000fea0003c00000 */
[----:B------:R-:W-:Y:S01]  /*05f0*/  IMAD.MOV.U32 R9, RZ, RZ, R5 ;  /* 0x000000ffff097224 */ /* 0x000fe200078e0005 */
[----:B------:R-:W-:Y:S06]  /*0600*/  BRA `(.L_x_132) ;  /* 0x0000000000107947 */ /* 0x000fec0003800000 */
.L_x_131:
[----:B------:R-:W0:Y:S02]  /*0610*/  MUFU.RCP R9, R0 ;  /* 0x0000000000097308 */ /* 0x000e240000001000 */
[----:B0-----:R-:W-:-:S04]  /*0620*/  FFMA R2, R0, R9, -1 ;  /* 0xbf80000000027423 */ /* 0x001fc80000000009 */
[----:B------:R-:W-:-:S04]  /*0630*/  FADD.FTZ R2, -R2, -RZ ;  /* 0x800000ff02027221 */ /* 0x000fc80000010100 */
[----:B------:R-:W-:-:S07]  /*0640*/  FFMA R9, R9, R2, R9 ;  /* 0x0000000209097223 */ /* 0x000fce0000000009 */
.L_x_132:
[----:B------:R-:W-:Y:S05]  /*0650*/  BSYNC.RECONVERGENT B0 ;  /* 0x0000000000007941 */ /* 0x000fea0003800200 */
.L_x_130:
[----:B------:R-:W-:-:S04]  /*0660*/  FADD R0, -R9, 1 ;  /* 0x3f80000009007421 */ /* 0x000fc80000000100 */
[----:B------:R-:W-:Y:S01]  /*0670*/  FMUL R9, R0, R9 ;  /* 0x0000000900097220 */ /* 0x000fe20000400000 */
[----:B------:R-:W-:Y:S06]  /*0680*/  BRA `(.L_x_129) ;  /* 0x0000000000447947 */ /* 0x000fec0003800000 */
.L_x_176:
[C---:B-----5:R-:W-:Y:S01]  /*0690*/  FMUL R0, |R8|.reuse, 2.8853900432586669922 ;  /* 0x4038aa3b08007820 */ /* 0x060fe20000400200 */
[----:B------:R-:W-:Y:S02]  /*06a0*/  HFMA2 R6, -RZ, RZ, 1.125, -9232 ;  /* 0x3c80f082ff067431 */ /* 0x000fe400000001ff */
[C---:B------:R-:W-:Y:S01]  /*06b0*/  FMUL R7, R8.reuse, R8 ;  /* 0x0000000808077220 */ /* 0x040fe20000400000 */
[C---:B------:R-:W-:Y:S02]  /*06c0*/  FSETP.GE.AND P1, PT, |R8|.reuse, 0.60000002384185791016, PT ;  /* 0x3f19999a0800780b */ /* 0x040fe40003f26200 */
[----:B------:R-:W-:Y:S01]  /*06d0*/  FSETP.GE.AND P0, PT, |R8|, 9.010913848876953125, PT ;  /* 0x41102cb40800780b */ /* 0x000fe20003f06200 */
[----:B------:R-:W0:Y:S01]  /*06e0*/  MUFU.EX2 R0, R0 ;  /* 0x0000000000007308 */ /* 0x000e220000000800 */
[----:B------:R-:W-:-:S04]  /*06f0*/  FFMA R6, R7, R6, -0.052303962409496307373 ;  /* 0xbd563cae07067423 */ /* 0x000fc80000000006 */
[----:B------:R-:W-:Y:S01]  /*0700*/  FFMA R6, R7, R6, 0.1331529766321182251 ;  /* 0x3e08594107067423 */ /* 0x000fe20000000006 */
[----:B0-----:R-:W-:-:S03]  /*0710*/  FADD R2, R0, 1 ;  /* 0x3f80000000027421 */ /* 0x001fc60000000000 */
[----:B------:R-:W-:-:S04]  /*0720*/  FFMA R0, R7, R6, -0.33332768082618713379 ;  /* 0xbeaaa9ed07007423 */ /* 0x000fc80000000006 */
[----:B------:R-:W-:Y:S01]  /*0730*/  FFMA R0, R7, R0, RZ ;  /* 0x0000000007007223 */ /* 0x000fe200000000ff */
[----:B------:R-:W0:Y:S02]  /*0740*/  MUFU.RCP R2, R2 ;  /* 0x0000000200027308 */ /* 0x000e240000001000 */
[----:B0-----:R-:W-:-:S05]  /*0750*/  FFMA R5, R2, -2, R11 ;  /* 0xc000000002057823 */ /* 0x001fca000000000b */
[----:B------:R-:W-:-:S04]  /*0760*/  FSEL R5, R5, 1, !P0 ;  /* 0x3f80000005057808 */ /* 0x000fc80004000000 */
[--C-:B------:R-:W-:Y:S01]  /*0770*/  LOP3.LUT R5, R5, 0x80000000, R8.reuse, 0xb8, !PT ;  /* 0x8000000005057812 */ /* 0x100fe200078eb808 */
[----:B------:R-:W-:-:S04]  /*0780*/  @!P1 FFMA R5, R8, R0, R8 ;  /* 0x0000000008059223 */ /* 0x000fc80000000008 */
[----:B------:R-:W-:-:S07]  /*0790*/  FFMA R9, -R5, R5, 1 ;  /* 0x3f80000005097423 */ /* 0x000fce0000000105 */
.L_x_129:
[----:B-----5:R-:W-:-:S07]  /*07a0*/  FMUL R4, R4, R9 ;  /* 0x0000000904047220 */ /* 0x020fce0000400000 */
.L_x_127:
[----:B------:R-:W0:Y:S01]  /*07b0*/  LDCU UR8, c[0x0][0x3b8] ;  /* 0x00007700ff0877ac */ /* 0x000e220008000800 */
[----:B------:R-:W-:-:S04]  /*07c0*/  FMNMX R0, R4, 5, PT ;  /* 0x40a0000004007809 */ /* 0x000fc80003800000 */
[----:B------:R-:W-:Y:S01]  /*07d0*/  FMNMX R0, R0, -5, !PT ;  /* 0xc0a0000000007809 */ /* 0x000fe20007800000 */
[----:B0-----:R-:W-:-:S09]  /*07e0*/  UISETP.GE.AND UP0, UPT, UR8, 0x1, UPT ;  /* 0x000000010800788c */ /* 0x001fd2000bf06270 */
[----:B------:R-:W-:Y:S05]  /*07f0*/  BRA.U !UP0, `(.L_x_133) ;  /* 0x0000000908ec7547 */ /* 0x000fea000b800000 */
[----:B------:R-:W-:Y:S02]  /*0800*/  UISETP.GE.U32.AND UP1, UPT, UR8, 0x8, UPT ;  /* 0x000000080800788c */ /* 0x000fe4000bf26070 */
[----:B------:R-:W-:Y:S01]  /*0810*/  IMAD R2, R3, UR8, RZ ;  /* 0x0000000803027c24 */ /* 0x000fe2000f8e02ff */
[----:B------:R-:W-:Y:S01]  /*0820*/  ULOP3.LUT UR9, UR8, 0x7, URZ, 0xc0, !UPT ;  /* 0x0000000708097892 */ /* 0x000fe2000f8ec0ff */
[----:B------:R-:W-:-:S03]  /*0830*/  MOV R5, RZ ;  /* 0x000000ff00057202 */ /* 0x000fc60000000f00 */
[----:B------:R-:W-:Y:S02]  /*0840*/  UISETP.NE.AND UP0, UPT, UR9, URZ, UPT ;  /* 0x000000ff0900728c */ /* 0x000fe4000bf05270 */
[----:B------:R-:W-:Y:S09]  /*0850*/  BRA.U !UP1, `(.L_x_134) ;  /* 0x0000000509607547 */ /* 0x000ff2000b800000 */
[----:B------:R-:W0:Y:S01]  /*0860*/  LDCU.64 UR6, c[0x0][0x380] ;  /* 0x00007000ff0677ac */ /* 0x000e220008000a00 */
[----:B------:R-:W1:Y:S01]  /*0870*/  LDC.64 R6, c[0x0][0x3a8] ;  /* 0x0000ea00ff067b82 */ /* 0x000e620000000a00 */
[----:B------:R-:W-:Y:S01]  /*0880*/  IMAD.MOV.U32 R15, RZ, RZ, R2 ;  /* 0x000000ffff0f7224 */ /* 0x000fe200078e0002 */
[----:B------:R-:W2:Y:S01]  /*0890*/  LDCU.64 UR4, c[0x0][0x398] ;  /* 0x00007300ff0477ac */ /* 0x000ea20008000a00 */
[----:B------:R-:W-:Y:S01]  /*08a0*/  ULOP3.LUT UR10, UR8, 0x7ffffff8, URZ, 0xc0, !UPT ;  /* 0x7ffffff8080a7892 */ /* 0x000fe2000f8ec0ff */
[----:B------:R-:W3:Y:S05]  /*08b0*/  LDCU UR14, c[0x0][0x3c8] ;  /* 0x00007900ff0e77ac */ /* 0x000eea0008000800 */
[----:B------:R-:W-:Y:S01]  /*08c0*/  MOV R5, UR10 ;  /* 0x0000000a00057c02 */ /* 0x000fe20008000f00 */
[----:B------:R-:W-:-:S02]  /*08d0*/  UIADD3 UR11, UPT, UPT, -UR10, URZ, URZ ;  /* 0x000000ff0a0b7290 */ /* 0x000fc4000fffe1ff */
[----:B0-----:R-:W-:-:S04]  /*08e0*/  UIADD3 UR6, UP1, UPT, UR6, 0x10, URZ ;  /* 0x0000001006067890 */ /* 0x001fc8000ff3e0ff */
[----:B------:R-:W-:Y:S02]  /*08f0*/  UIADD3.X UR7, UPT, UPT, URZ, UR7, URZ, UP1, !UPT ;  /* 0x00000007ff077290 */ /* 0x000fe40008ffe4ff */
[----:B--2---:R-:W-:Y:S01]  /*0900*/  UIADD3 UR4, UP2, UPT, UR4, 0x10, URZ ;  /* 0x0000001004047890 */ /* 0x004fe2000ff5e0ff */
[----:B------:R-:W-:-:S03]  /*0910*/  MOV R8, UR6 ;  /* 0x0000000600087c02 */ /* 0x000fc60008000f00 */
[----:B------:R-:W-:Y:S01]  /*0920*/  IMAD.U32 R9, RZ, RZ, UR7 ;  /* 0x00000007ff097e24 */ /* 0x000fe2000f8e00ff */
[----:B---3--:R-:W-:-:S12]  /*0930*/  UIADD3.X UR5, UPT, UPT, URZ, UR5, URZ, UP2, !UPT ;  /* 0x00000005ff057290 */ /* 0x008fd800097fe4ff */
.L_x_135:
[----:B---3--:R-:W2:Y:S01]  /*0940*/  LDG.E.CONSTANT R11, desc[UR12][R8.64+-0x10] ;  /* 0xfffff00c080b7981 */ /* 0x008ea2000c1e9900 */
[----:B------:R-:W-:Y:S02]  /*0950*/  MOV R12, UR4 ;  /* 0x00000004000c7c02 */ /* 0x000fe40008000f00 */
[----:B------:R-:W-:Y:S01]  /*0960*/  MOV R13, UR5 ;  /* 0x00000005000d7c02 */ /* 0x000fe20008000f00 */
[----:B------:R-:W3:Y:S02]  /*0970*/  LDG.E.CONSTANT R19, desc[UR12][R8.64+-0xc] ;  /* 0xfffff40c08137981 */ /* 0x000ee4000c1e9900 */
[----:B------:R-:W-:Y:S02]  /*0980*/  IMAD.WIDE R12, R15, 0x4, R12 ;  /* 0x000000040f0c7825 */ /* 0x000fe400078e020c */
[----:B------:R-:W4:Y:S04]  /*0990*/  LDG.E.CONSTANT R23, desc[UR12][R8.64+-0x8] ;  /* 0xfffff80c08177981 */ /* 0x000f28000c1e9900 */
[----:B------:R-:W5:Y:S01]  /*09a0*/  LDG.E.CONSTANT R25, desc[UR12][R8.64+-0x4] ;  /* 0xfffffc0c08197981 */ /* 0x000f62000c1e9900 */
[----:B--2---:R-:W-:-:S05]  /*09b0*/  FMUL R11, R0, R11 ;  /* 0x0000000b000b7220 */ /* 0x004fca0000400000 */
[----:B------:R-:W-:Y:S01]  /*09c0*/  FMNMX R4, R11, 5, PT ;  /* 0x40a000000b047809 */ /* 0x000fe20003800000 */
[----:B-1----:R-:W-:-:S03]  /*09d0*/  IMAD.WIDE R10, R15, 0x4, R6 ;  /* 0x000000040f0a7825 */ /* 0x002fc600078e0206 */
[----:B------:R-:W-:-:S05]  /*09e0*/  FMNMX R17, R4, -5, !PT ;  /* 0xc0a0000004117809 */ /* 0x000fca0007800000 */
[----:B------:R0:W-:Y:S04]  /*09f0*/  STG.E desc[UR12][R10.64], R17 ;  /* 0x000000110a007986 */ /* 0x0001e8000c10190c */
[----:B------:R-:W2:Y:S01]  /*0a00*/  LDG.E R4, desc[UR12][R12.64+-0x10] ;  /* 0xfffff00c0c047981 */ /* 0x000ea2000c1e1900 */
[----:B---3--:R-:W-:-:S05]  /*0a10*/  FMUL R19, R0, R19 ;  /* 0x0000001300137220 */ /* 0x008fca0000400000 */
[----:B------:R-:W-:-:S04]  /*0a20*/  FMNMX R14, R19, 5, PT ;  /* 0x40a00000130e7809 */ /* 0x000fc80003800000 */
[----:B------:R-:W-:Y:S01]  /*0a30*/  FMNMX R21, R14, -5, !PT ;  /* 0xc0a000000e157809 */ /* 0x000fe20007800000 */
[----:B--2---:R-:W-:-:S05]  /*0a40*/  FFMA R19, -R17, UR14, R4 ;  /* 0x0000000e11137c23 */ /* 0x004fca0008000104 */
[----:B------:R-:W-:Y:S04]  /*0a50*/  STG.E desc[UR12][R12.64+-0x10], R19 ;  /* 0xfffff0130c007986 */ /* 0x000fe8000c10190c */
[----:B------:R1:W-:Y:S04]  /*0a60*/  STG.E desc[UR12][R10.64+0x4], R21 ;  /* 0x000004150a007986 */ /* 0x0003e8000c10190c */
[----:B------:R-:W0:Y:S01]  /*0a70*/  LDG.E R4, desc[UR12][R12.64+-0xc] ;  /* 0xfffff40c0c047981 */ /* 0x000e22000c1e1900 */
[----:B----4-:R-:W-:-:S05]  /*0a80*/  FMUL R23, R0, R23 ;  /* 0x0000001700177220 */ /* 0x010fca0000400000 */
[----:B------:R-:W-:-:S04]  /*0a90*/  FMNMX R23, R23, 5, PT ;  /* 0x40a0000017177809 */ /* 0x000fc80003800000 */
[----:B------:R-:W-:Y:S01]  /*0aa0*/  FMNMX R23, R23, -5, !PT ;  /* 0xc0a0000017177809 */ /* 0x000fe20007800000 */
[----:B0-----:R-:W-:Y:S01]  /*0ab0*/  FFMA R17, -R21, UR14, R4 ;  /* 0x0000000e15117c23 */ /* 0x001fe20008000104 */
[----:B-----5:R-:W-:Y:S01]  /*0ac0*/  FMUL R25, R0, R25 ;  /* 0x0000001900197220 */ /* 0x020fe20000400000 */
[----:B-1----:R-:W2:Y:S04]  /*0ad0*/  LDG.E.CONSTANT R21, desc[UR12][R8.64] ;  /* 0x0000000c08157981 */ /* 0x002ea8000c1e9900 */
[----:B------:R-:W-:Y:S04]  /*0ae0*/  STG.E desc[UR12][R12.64+-0xc], R17 ;  /* 0xfffff4110c007986 */ /* 0x000fe8000c10190c */
[----:B------:R0:W-:Y:S04]  /*0af0*/  STG.E desc[UR12][R10.64+0x8], R23 ;  /* 0x000008170a007986 */ /* 0x0001e8000c10190c */
[----:B------:R-:W3:Y:S01]  /*0b00*/  LDG.E R4, desc[UR12][R12.64+-0x8] ;  /* 0xfffff80c0c047981 */ /* 0x000ee2000c1e1900 */
[----:B------:R-:W-:-:S04]  /*0b10*/  FMNMX R25, R25, 5, PT ;  /* 0x40a0000019197809 */ /* 0x000fc80003800000 */
[----:B------:R-:W-:Y:S01]  /*0b20*/  FMNMX R25, R25, -5, !PT ;  /* 0xc0a0000019197809 */ /* 0x000fe20007800000 */
[----:B---3--:R-:W-:Y:S01]  /*0b30*/  FFMA R19, -R23, UR14, R4 ;  /* 0x0000000e17137c23 */ /* 0x008fe20008000104 */
[----:B--2---:R-:W-:Y:S01]  /*0b40*/  FMUL R21, R0, R21 ;  /* 0x0000001500157220 */ /* 0x004fe20000400000 */
[----:B0-----:R-:W2:Y:S04]  /*0b50*/  LDG.E.CONSTANT R23, desc[UR12][R8.64+0x4] ;  /* 0x0000040c08177981 */ /* 0x001ea8000c1e9900 */
        /* <DEDUP_REMOVED lines=16> */
[----:B------:R0:W-:Y:S04]  /*0c60*/  STG.E desc[UR12][R12.64], R19 ;  /* 0x000000130c007986 */ /* 0x0001e8000c10190c */
[----:B------:R1:W-:Y:S04]  /*0c70*/  STG.E desc[UR12][R10.64+0x14], R23 ;  /* 0x000014170a007986 */ /* 0x0003e8000c10190c */
[----:B------:R-:W3:Y:S01]  /*0c80*/  LDG.E R4, desc[UR12][R12.64+0x4] ;  /* 0x0000040c0c047981 */ /* 0x000ee2000c1e1900 */
[----:B------:R-:W-:-:S04]  /*0c90*/  FMNMX R25, R25, 5, PT ;  /* 0x40a0000019197809 */ /* 0x000fc80003800000 */
[----:B------:R-:W-:Y:S01]  /*0ca0*/  FMNMX R25, R25, -5, !PT ;  /* 0xc0a0000019197809 */ /* 0x000fe20007800000 */
[----:B---3--:R-:W-:-:S05]  /*0cb0*/  FFMA R17, -R23, UR14, R4 ;  /* 0x0000000e17117c23 */ /* 0x008fca0008000104 */
[----:B------:R3:W-:Y:S04]  /*0cc0*/  STG.E desc[UR12][R12.64+0x4], R17 ;  /* 0x000004110c007986 */ /* 0x0007e8000c10190c */
[----:B------:R3:W-:Y:S04]  /*0cd0*/  STG.E desc[UR12][R10.64+0x18], R25 ;  /* 0x000018190a007986 */ /* 0x0007e8000c10190c */
[----:B------:R-:W0:Y:S01]  /*0ce0*/  LDG.E R4, desc[UR12][R12.64+0x8] ;  /* 0x0000080c0c047981 */ /* 0x000e22000c1e1900 */
[----:B--2---:R-:W-:-:S05]  /*0cf0*/  FMUL R21, R0, R21 ;  /* 0x0000001500157220 */ /* 0x004fca0000400000 */
[----:B------:R-:W-:-:S04]  /*0d00*/  FMNMX R21, R21, 5, PT ;  /* 0x40a0000015157809 */ /* 0x000fc80003800000 */
[----:B------:R-:W-:Y:S01]  /*0d10*/  FMNMX R21, R21, -5, !PT ;  /* 0xc0a0000015157809 */ /* 0x000fe20007800000 */
[----:B0-----:R-:W-:-:S05]  /*0d20*/  FFMA R19, -R25, UR14, R4 ;  /* 0x0000000e19137c23 */ /* 0x001fca0008000104 */
[----:B------:R3:W-:Y:S04]  /*0d30*/  STG.E desc[UR12][R12.64+0x8], R19 ;  /* 0x000008130c007986 */ /* 0x0007e8000c10190c */
[----:B------:R3:W-:Y:S04]  /*0d40*/  STG.E desc[UR12][R10.64+0x1c], R21 ;  /* 0x00001c150a007986 */ /* 0x0007e8000c10190c */
[----:B------:R-:W1:Y:S01]  /*0d50*/  LDG.E R4, desc[UR12][R12.64+0xc] ;  /* 0x00000c0c0c047981 */ /* 0x000e62000c1e1900 */
[----:B------:R-:W-:-:S04]  /*0d60*/  UIADD3 UR11, UPT, UPT, UR11, 0x8, URZ ;  /* 0x000000080b0b7890 */ /* 0x000fc8000fffe0ff */
[----:B------:R-:W-:Y:S01]  /*0d70*/  UISETP.NE.AND UP1, UPT, UR11, URZ, UPT ;  /* 0x000000ff0b00728c */ /* 0x000fe2000bf25270 */
[----:B------:R-:W-:Y:S02]  /*0d80*/  IADD3 R8, P0, PT, R8, 0x20, RZ ;  /* 0x0000002008087810 */ /* 0x000fe40007f1e0ff */
[----:B------:R-:W-:-:S03]  /*0d90*/  IADD3 R15, PT, PT, R15, 0x8, RZ ;  /* 0x000000080f0f7810 */ /* 0x000fc60007ffe0ff */
[----:B------:R-:W-:Y:S02]  /*0da0*/  IMAD.X R9, RZ, RZ, R9, P0 ;  /* 0x000000ffff097224 */ /* 0x000fe400000e0609 */
[----:B-1----:R-:W-:-:S05]  /*0db0*/  FFMA R23, -R21, UR14, R4 ;  /* 0x0000000e15177c23 */ /* 0x002fca0008000104 */
[----:B------:R3:W-:Y:S01]  /*0dc0*/  STG.E desc[UR12][R12.64+0xc], R23 ;  /* 0x00000c170c007986 */ /* 0x0007e2000c10190c */
[----:B------:R-:W-:Y:S05]  /*0dd0*/  BRA.U UP1, `(.L_x_135) ;  /* 0xfffffff901d87547 */ /* 0x000fea000b83ffff */
.L_x_134:
[----:B------:R-:W-:Y:S05]  /*0de0*/  BRA.U !UP0, `(.L_x_133) ;  /* 0x0000000508707547 */ /* 0x000fea000b800000 */
[----:B------:R-:W-:Y:S02]  /*0df0*/  UISETP.GE.U32.AND UP0, UPT, UR9, 0x4, UPT ;  /* 0x000000040900788c */ /* 0x000fe4000bf06070 */
[----:B------:R-:W-:-:S04]  /*0e00*/  ULOP3.LUT UR5, UR8, 0x3, URZ, 0xc0, !UPT ;  /* 0x0000000308057892 */ /* 0x000fc8000f8ec0ff */
[----:B------:R-:W-:-:S03]  /*0e10*/  UISETP.NE.AND UP1, UPT, UR5, URZ, UPT ;  /* 0x000000ff0500728c */ /* 0x000fc6000bf25270 */
[----:B------:R-:W-:Y:S08]  /*0e20*/  BRA.U !UP0, `(.L_x_136) ;  /* 0x0000000108a47547 */ /* 0x000ff0000b800000 */
[----:B------:R-:W0:Y:S08]  /*0e30*/  LDC.64 R6, c[0x0][0x380] ;  /* 0x0000e000ff067b82 */ /* 0x000e300000000a00 */
[----:B------:R-:W1:Y:S08]  /*0e40*/  LDC.64 R8, c[0x0][0x3a8] ;  /* 0x0000ea00ff087b82 */ /* 0x000e700000000a00 */
[----:B---3--:R-:W2:Y:S01]  /*0e50*/  LDC.64 R10, c[0x0][0x398] ;  /* 0x0000e600ff0a7b82 */ /* 0x008ea20000000a00 */
[----:B------:R-:W-:Y:S01]  /*0e60*/  IADD3 R15, PT, PT, R2, R5, RZ ;  /* 0x00000005020f7210 */ /* 0x000fe20007ffe0ff */
[----:B------:R-:W3:Y:S01]  /*0e70*/  LDCU UR4, c[0x0][0x3c8] ;  /* 0x00007900ff0477ac */ /* 0x000ee20008000800 */
[----:B0-----:R-:W-:-:S05]  /*0e80*/  IMAD.WIDE.U32 R6, R5, 0x4, R6 ;  /* 0x0000000405067825 */ /* 0x001fca00078e0006 */
[----:B------:R-:W4:Y:S04]  /*0e90*/  LDG.E.CONSTANT R13, desc[UR12][R6.64] ;  /* 0x0000000c060d7981 */ /* 0x000f28000c1e9900 */
[----:B------:R-:W5:Y:S01]  /*0ea0*/  LDG.E.CONSTANT R17, desc[UR12][R6.64+0x4] ;  /* 0x0000040c06117981 */ /* 0x000f62000c1e9900 */
[----:B-1----:R-:W-:-:S03]  /*0eb0*/  IMAD.WIDE R8, R15, 0x4, R8 ;  /* 0x000000040f087825 */ /* 0x002fc600078e0208 */
[----:B------:R-:W3:Y:S01]  /*0ec0*/  LDG.E.CONSTANT R19, desc[UR12][R6.64+0x8] ;  /* 0x0000080c06137981 */ /* 0x000ee2000c1e9900 */
[----:B--2---:R-:W-:-:S03]  /*0ed0*/  IMAD.WIDE R10, R15, 0x4, R10 ;  /* 0x000000040f0a7825 */ /* 0x004fc600078e020a */
[----:B------:R-:W2:Y:S01]  /*0ee0*/  LDG.E.CONSTANT R21, desc[UR12][R6.64+0xc] ;  /* 0x00000c0c06157981 */ /* 0x000ea2000c1e9900 */
[----:B----4-:R-:W-:-:S05]  /*0ef0*/  FMUL R13, R0, R13 ;  /* 0x0000000d000d7220 */ /* 0x010fca0000400000 */
[----:B------:R-:W-:-:S04]  /*0f00*/  FMNMX R13, R13, 5, PT ;  /* 0x40a000000d0d7809 */ /* 0x000fc80003800000 */
[----:B------:R-:W-:-:S05]  /*0f10*/  FMNMX R13, R13, -5, !PT ;  /* 0xc0a000000d0d7809 */ /* 0x000fca0007800000 */
[----:B------:R0:W-:Y:S04]  /*0f20*/  STG.E desc[UR12][R8.64], R13 ;  /* 0x0000000d08007986 */ /* 0x0001e8000c10190c */
[----:B------:R-:W3:Y:S01]  /*0f30*/  LDG.E R4, desc[UR12][R10.64] ;  /* 0x0000000c0a047981 */ /* 0x000ee2000c1e1900 */
[----:B-----5:R-:W-:-:S05]  /*0f40*/  FMUL R17, R0, R17 ;  /* 0x0000001100117220 */ /* 0x020fca0000400000 */
[----:B------:R-:W-:-:S04]  /*0f50*/  FMNMX R17, R17, 5, PT ;  /* 0x40a0000011117809 */ /* 0x000fc80003800000 */
[----:B------:R-:W-:Y:S01]  /*0f60*/  FMNMX R17, R17, -5, !PT ;  /* 0xc0a0000011117809 */ /* 0x000fe20007800000 */
[----:B---3--:R-:W-:-:S05]  /*0f70*/  FFMA R15, -R13, UR4, R4 ;  /* 0x000000040d0f7c23 */ /* 0x008fca0008000104 */
[----:B------:R1:W-:Y:S04]  /*0f80*/  STG.E desc[UR12][R10.64], R15 ;  /* 0x0000000f0a007986 */ /* 0x0003e8000c10190c */
[----:B------:R4:W-:Y:S04]  /*0f90*/  STG.E desc[UR12][R8.64+0x4], R17 ;  /* 0x0000041108007986 */ /* 0x0009e8000c10190c */
[----:B------:R-:W0:Y:S01]  /*0fa0*/  LDG.E R4, desc[UR12][R10.64+0x4] ;  /* 0x0000040c0a047981 */ /* 0x000e22000c1e1900 */
[----:B------:R-:W-:-:S05]  /*0fb0*/  FMUL R19, R0, R19 ;  /* 0x0000001300137220 */ /* 0x000fca0000400000 */
[----:B------:R-:W-:-:S04]  /*0fc0*/  FMNMX R19, R19, 5, PT ;  /* 0x40a0000013137809 */ /* 0x000fc80003800000 */
[----:B------:R-:W-:Y:S01]  /*0fd0*/  FMNMX R19, R19, -5, !PT ;  /* 0xc0a0000013137809 */ /* 0x000fe20007800000 */
[----:B0-----:R-:W-:-:S05]  /*0fe0*/  FFMA R13, -R17, UR4, R4 ;  /* 0x00000004110d7c23 */ /* 0x001fca0008000104 */
[----:B------:R4:W-:Y:S04]  /*0ff0*/  STG.E desc[UR12][R10.64+0x4], R13 ;  /* 0x0000040d0a007986 */ /* 0x0009e8000c10190c */
[----:B------:R4:W-:Y:S04]  /*1000*/  STG.E desc[UR12][R8.64+0x8], R19 ;  /* 0x0000081308007986 */ /* 0x0009e8000c10190c */
[----:B------:R-:W1:Y:S01]  /*1010*/  LDG.E R4, desc[UR12][R10.64+0x8] ;  /* 0x0000080c0a047981 */ /* 0x000e62000c1e1900 */
[----:B--2---:R-:W-:-:S05]  /*1020*/  FMUL R21, R0, R21 ;  /* 0x0000001500157220 */ /* 0x004fca0000400000 */
[----:B------:R-:W-:-:S04]  /*1030*/  FMNMX R21, R21, 5, PT ;  /* 0x40a0000015157809 */ /* 0x000fc80003800000 */
[----:B------:R-:W-:Y:S01]  /*1040*/  FMNMX R21, R21, -5, !PT ;  /* 0xc0a0000015157809 */ /* 0x000fe20007800000 */
[----:B-1----:R-:W-:-:S05]  /*1050*/  FFMA R15, -R19, UR4, R4 ;  /* 0x00000004130f7c23 */ /* 0x002fca0008000104 */
[----:B------:R4:W-:Y:S04]  /*1060*/  STG.E desc[UR12][R10.64+0x8], R15 ;  /* 0x0000080f0a007986 */ /* 0x0009e8000c10190c */
[----:B------:R4:W-:Y:S04]  /*1070*/  STG.E desc[UR12][R8.64+0xc], R21 ;  /* 0x00000c1508007986 */ /* 0x0009e8000c10190c */
[----:B------:R-:W2:Y:S01]  /*1080*/  LDG.E R4, desc[UR12][R10.64+0xc] ;  /* 0x00000c0c0a047981 */ /* 0x000ea2000c1e1900 */
[----:B------:R-:W-:Y:S02]  /*1090*/  VIADD R5, R5, 0x4 ;  /* 0x0000000405057836 */ /* 0x000fe40000000000 */
[----:B--2---:R-:W-:-:S05]  /*10a0*/  FFMA R7, -R21, UR4, R4 ;  /* 0x0000000415077c23 */ /* 0x004fca0008000104 */
[----:B------:R4:W-:Y:S02]  /*10b0*/  STG.E desc[UR12][R10.64+0xc], R7 ;  /* 0x00000c070a007986 */ /* 0x0009e4000c10190c */
.L_x_136:
[----:B------:R-:W-:Y:S05]  /*10c0*/  BRA.U !UP1, `(.L_x_133) ;  /* 0x0000000109b87547 */ /* 0x000fea000b800000 */
[----:B------:R-:W-:Y:S02]  /*10d0*/  UISETP.NE.AND UP0, UPT, UR5, 0x1, UPT ;  /* 0x000000010500788c */ /* 0x000fe4000bf05270 */
[----:B------:R-:W-:-:S04]  /*10e0*/  ULOP3.LUT UR4, UR8, 0x1, URZ, 0xc0, !UPT ;  /* 0x0000000108047892 */ /* 0x000fc8000f8ec0ff */
[----:B------:R-:W-:-:S03]  /*10f0*/  UISETP.NE.U32.AND UP1, UPT, UR4, 0x1, UPT ;  /* 0x000000010400788c */ /* 0x000fc6000bf25070 */
[----:B------:R-:W-:Y:S08]  /*1100*/  BRA.U !UP0, `(.L_x_137) ;  /* 0x0000000108647547 */ /* 0x000ff0000b800000 */
[----:B----4-:R-:W0:Y:S08]  /*1110*/  LDC.64 R6, c[0x0][0x380] ;  /* 0x0000e000ff067b82 */ /* 0x010e300000000a00 */
[----:B------:R-:W1:Y:S01]  /*1120*/  LDC.64 R8, c[0x0][0x398] ;  /* 0x0000e600ff087b82 */ /* 0x000e620000000a00 */
[----:B---3--:R-:W-:Y:S01]  /*1130*/  IADD3 R17, PT, PT, R2, R5, RZ ;  /* 0x0000000502117210 */ /* 0x008fe20007ffe0ff */
[----:B------:R-:W2:Y:S01]  /*1140*/  LDCU UR4, c[0x0][0x3c8] ;  /* 0x00007900ff0477ac */ /* 0x000ea20008000800 */
[----:B0-----:R-:W-:-:S05]  /*1150*/  IMAD.WIDE.U32 R10, R5, 0x4, R6 ;  /* 0x00000004050a7825 */ /* 0x001fca00078e0006 */
[----:B------:R-:W0:Y:S01]  /*1160*/  LDC.64 R6, c[0x0][0x3a8] ;  /* 0x0000ea00ff067b82 */ /* 0x000e220000000a00 */
[----:B------:R-:W3:Y:S04]  /*1170*/  LDG.E.CONSTANT R13, desc[UR12][R10.64] ;  /* 0x0000000c0a0d7981 */ /* 0x000ee8000c1e9900 */
[----:B------:R-:W4:Y:S01]  /*1180*/  LDG.E.CONSTANT R19, desc[UR12][R10.64+0x4] ;  /* 0x0000040c0a137981 */ /* 0x000f22000c1e9900 */
[----:B-1----:R-:W-:-:S04]  /*1190*/  IMAD.WIDE R8, R17, 0x4, R8 ;  /* 0x0000000411087825 */ /* 0x002fc800078e0208 */
[----:B0-----:R-:W-:-:S04]  /*11a0*/  IMAD.WIDE R6, R17, 0x4, R6 ;  /* 0x0000000411067825 */ /* 0x001fc800078e0206 */
[----:B---3--:R-:W-:-:S05]  /*11b0*/  FMUL R13, R0, R13 ;  /* 0x0000000d000d7220 */ /* 0x008fca0000400000 */
[----:B------:R-:W-:-:S04]  /*11c0*/  FMNMX R13, R13, 5, PT ;  /* 0x40a000000d0d7809 */ /* 0x000fc80003800000 */
[----:B------:R-:W-:-:S05]  /*11d0*/  FMNMX R15, R13, -5, !PT ;  /* 0xc0a000000d0f7809 */ /* 0x000fca0007800000 */
[----:B------:R0:W-:Y:S04]  /*11e0*/  STG.E desc[UR12][R6.64], R15 ;  /* 0x0000000f06007986 */ /* 0x0001e8000c10190c */
[----:B------:R-:W2:Y:S01]  /*11f0*/  LDG.E R4, desc[UR12][R8.64] ;  /* 0x0000000c08047981 */ /* 0x000ea2000c1e1900 */
[----:B----4-:R-:W-:-:S05]  /*1200*/  FMUL R19, R0, R19 ;  /* 0x0000001300137220 */ /* 0x010fca0000400000 */
[----:B------:R-:W-:-:S04]  /*1210*/  FMNMX R19, R19, 5, PT ;  /* 0x40a0000013137809 */ /* 0x000fc80003800000 */
[----:B------:R-:W-:Y:S01]  /*1220*/  FMNMX R19, R19, -5, !PT ;  /* 0xc0a0000013137809 */ /* 0x000fe20007800000 */
[----:B--2---:R-:W-:-:S05]  /*1230*/  FFMA R13, -R15, UR4, R4 ;  /* 0x000000040f0d7c23 */ /* 0x004fca0008000104 */
[----:B------:R0:W-:Y:S04]  /*1240*/  STG.E desc[UR12][R8.64], R13 ;  /* 0x0000000d08007986 */ /* 0x0001e8000c10190c */
[----:B------:R0:W-:Y:S04]  /*1250*/  STG.E desc[UR12][R6.64+0x4], R19 ;  /* 0x0000041306007986 */ /* 0x0001e8000c10190c */
[----:B------:R-:W2:Y:S01]  /*1260*/  LDG.E R4, desc[UR12][R8.64+0x4] ;  /* 0x0000040c08047981 */ /* 0x000ea2000c1e1900 */
[----:B------:R-:W-:Y:S01]  /*1270*/  IADD3 R5, PT, PT, R5, 0x2, RZ ;  /* 0x0000000205057810 */ /* 0x000fe20007ffe0ff */
[----:B--2---:R-:W-:-:S05]  /*1280*/  FFMA R11, -R19, UR4, R4 ;  /* 0x00000004130b7c23 */ /* 0x004fca0008000104 */
[----:B------:R0:W-:Y:S02]  /*1290*/  STG.E desc[UR12][R8.64+0x4], R11 ;  /* 0x0000040b08007986 */ /* 0x0001e4000c10190c */
.L_x_137:
[----:B------:R-:W-:Y:S05]  /*12a0*/  BRA.U UP1, `(.L_x_133) ;  /* 0x0000000101407547 */ /* 0x000fea000b800000 */
[----:B0---4-:R-:W0:Y:S08]  /*12b0*/  LDC.64 R6, c[0x0][0x380] ;  /* 0x0000e000ff067b82 */ /* 0x011e300000000a00 */
[----:B------:R-:W1:Y:S08]  /*12c0*/  LDC.64 R8, c[0x0][0x3a8] ;  /* 0x0000ea00ff087b82 */ /* 0x000e700000000a00 */
[----:B---3--:R-:W2:Y:S01]  /*12d0*/  LDC.64 R10, c[0x0][0x398] ;  /* 0x0000e600ff0a7b82 */ /* 0x008ea20000000a00 */
[----:B------:R-:W-:Y:S01]  /*12e0*/  IMAD.IADD R15, R2, 0x1, R5 ;  /* 0x00000001020f7824 */ /* 0x000fe200078e0205 */
[----:B------:R-:W3:Y:S01]  /*12f0*/  LDCU UR4, c[0x0][0x3c8] ;  /* 0x00007900ff0477ac */ /* 0x000ee20008000800 */
[----:B0-----:R-:W-:-:S06]  /*1300*/  IMAD.WIDE.U32 R6, R5, 0x4, R6 ;  /* 0x0000000405067825 */ /* 0x001fcc00078e0006 */
[----:B------:R-:W4:Y:S02]  /*1310*/  LDG.E.CONSTANT R7, desc[UR12][R6.64] ;  /* 0x0000000c06077981 */ /* 0x000f24000c1e9900 */
[----:B----4-:R-:W-:-:S05]  /*1320*/  FMUL R4, R0, R7 ;  /* 0x0000000700047220 */ /* 0x010fca0000400000 */
[----:B------:R-:W-:Y:S01]  /*1330*/  FMNMX R2, R4, 5, PT ;  /* 0x40a0000004027809 */ /* 0x000fe20003800000 */
[----:B-1----:R-:W-:-:S03]  /*1340*/  IMAD.WIDE R4, R15, 0x4, R8 ;  /* 0x000000040f047825 */ /* 0x002fc600078e0208 */
[----:B------:R-:W-:Y:S01]  /*1350*/  FMNMX R13, R2, -5, !PT ;  /* 0xc0a00000020d7809 */ /* 0x000fe20007800000 */
[----:B--2---:R-:W-:-:S04]  /*1360*/  IMAD.WIDE R8, R15, 0x4, R10 ;  /* 0x000000040f087825 */ /* 0x004fc800078e020a */
[----:B------:R1:W-:Y:S04]  /*1370*/  STG.E desc[UR12][R4.64], R13 ;  /* 0x0000000d04007986 */ /* 0x0003e8000c10190c */
[----:B------:R-:W3:Y:S02]  /*1380*/  LDG.E R2, desc[UR12][R8.64] ;  /* 0x0000000c08027981 */ /* 0x000ee4000c1e1900 */
[----:B---3--:R-:W-:-:S05]  /*1390*/  FFMA R7, -R13, UR4, R2 ;  /* 0x000000040d077c23 */ /* 0x008fca0008000102 */
[----:B------:R1:W-:Y:S02]  /*13a0*/  STG.E desc[UR12][R8.64], R7 ;  /* 0x0000000708007986 */ /* 0x0003e4000c10190c */
.L_x_133:
[----:B-1----:R-:W1:Y:S01]  /*13b0*/  LDC.64 R4, c[0x0][0x3b0] ;  /* 0x0000ec00ff047b82 */ /* 0x002e620000000a00 */
[----:B------:R-:W2:Y:S07]  /*13c0*/  LDCU UR4, c[0x0][0x3c8] ;  /* 0x00007900ff0477ac */ /* 0x000eae0008000800 */
[----:B0---4-:R-:W0:Y:S01]  /*13d0*/  LDC.64 R6, c[0x0][0x3a0] ;  /* 0x0000e800ff067b82 */ /* 0x011e220000000a00 */
[----:B-1----:R-:W-:-:S05]  /*13e0*/  IMAD.WIDE R4, R3, 0x4, R4 ;  /* 0x0000000403047825 */ /* 0x002fca00078e0204 */
[----:B------:R-:W-:Y:S01]  /*13f0*/  STG.E desc[UR12][R4.64], R0 ;  /* 0x0000000004007986 */ /* 0x000fe2000c10190c */
[----:B0-----:R-:W-:-:S05]  /*1400*/  IMAD.WIDE R2, R3, 0x4, R6 ;  /* 0x0000000403027825 */ /* 0x001fca00078e0206 */
[----:B------:R-:W2:Y:S02]  /*1410*/  LDG.E R7, desc[UR12][R2.64] ;  /* 0x0000000c02077981 */ /* 0x000ea4000c1e1900 */
[----:B--2---:R-:W-:-:S05]  /*1420*/  FFMA R7, -R0, UR4, R7 ;  /* 0x0000000400077c23 */ /* 0x004fca0008000107 */
[----:B------:R-:W-:Y:S01]  /*1430*/  STG.E desc[UR12][R2.64], R7 ;  /* 0x0000000702007986 */ /* 0x000fe2000c10190c */
[----:B------:R-:W-:Y:S05]  /*1440*/  EXIT ;  /* 0x000000000000794d */ /* 0x000fea0003800000 */
        .weak           $__internal_5_$__cuda_sm20_rcp_rn_f32_slowpath
        .type           $__internal_5_$__cuda_sm20_rcp_rn_f32_slowpath,@function
        .size           $__internal_5_$__cuda_sm20_rcp_rn_f32_slowpath,(.L_x_192 - $__internal_5_$__cuda_sm20_rcp_rn_f32_slowpath)
$__internal_5_$__cuda_sm20_rcp_rn_f32_slowpath:
[----:B------:R-:W-:Y:S01]  /*1450*/  SHF.L.U32 R2, R0, 0x1, RZ ;  /* 0x0000000100027819 */ /* 0x000fe200000006ff */
[----:B------:R-:W-:Y:S03]  /*1460*/  BSSY.RECONVERGENT B1, `(.L_x_138) ;  /* 0x0000030000017945 */ /* 0x000fe60003800200 */
[----:B------:R-:W-:-:S04]  /*1470*/  SHF.R.U32.HI R9, RZ, 0x18, R2 ;  /* 0x00000018ff097819 */ /* 0x000fc80000011602 */
[----:B------:R-:W-:-:S13]  /*1480*/  ISETP.NE.U32.AND P0, PT, R9, RZ, PT ;  /* 0x000000ff0900720c */ /* 0x000fda0003f05070 */
[----:B------:R-:W-:Y:S05]  /*1490*/  @P0 BRA `(.L_x_139) ;  /* 0x0000000000280947 */ /* 0x000fea0003800000 */
[----:B------:R-:W-:-:S04]  /*14a0*/  SHF.L.U32 R2, R0, 0x1, RZ ;  /* 0x0000000100027819 */ /* 0x000fc800000006ff */
[----:B------:R-:W-:-:S13]  /*14b0*/  ISETP.NE.AND P0, PT, R2, RZ, PT ;  /* 0x000000ff0200720c */ /* 0x000fda0003f05270 */
[----:B------:R-:W-:Y:S01]  /*14c0*/  @P0 FFMA R7, R0, 1.84467440737095516160e+19, RZ ;  /* 0x5f80000000070823 */ /* 0x000fe200000000ff */
[----:B------:R-:W-:Y:S08]  /*14d0*/  @!P0 MUFU.RCP R5, R0 ;  /* 0x0000000000058308 */ /* 0x000ff00000001000 */
[----:B------:R-:W0:Y:S02]  /*14e0*/  @P0 MUFU.RCP R2, R7 ;  /* 0x0000000700020308 */ /* 0x000e240000001000 */
[----:B0-----:R-:W-:-:S04]  /*14f0*/  @P0 FFMA R8, R7, R2, -1 ;  /* 0xbf80000007080423 */ /* 0x001fc80000000002 */
[----:B------:R-:W-:-:S04]  /*1500*/  @P0 FADD.FTZ R9, -R8, -RZ ;  /* 0x800000ff08090221 */ /* 0x000fc80000010100 */
[----:B------:R-:W-:-:S04]  /*1510*/  @P0 FFMA R2, R2, R9, R2 ;  /* 0x0000000902020223 */ /* 0x000fc80000000002 */
[----:B------:R-:W-:Y:S01]  /*1520*/  @P0 FFMA R5, R2, 1.84467440737095516160e+19, RZ ;  /* 0x5f80000002050823 */ /* 0x000fe200000000ff */
[----:B------:R-:W-:Y:S06]  /*1530*/  BRA `(.L_x_140) ;  /* 0x0000000000887947 */ /* 0x000fec0003800000 */
.L_x_139:
[----:B------:R-:W-:-:S05]  /*1540*/  VIADD R11, R9, 0xffffff03 ;  /* 0xffffff03090b7836 */ /* 0x000fca0000000000 */
        /* <DEDUP_REMOVED lines=20> */
[----:B------:R-:W-:-:S04]  /*1690*/  LOP3.LUT P2, RZ, R10, 0x2, RZ, 0xc0, !PT ;  /* 0x000000020aff7812 */ /* 0x000fc8000784c0ff */
[----:B------:R-:W-:Y:S02]  /*16a0*/  PLOP3.LUT P0, PT, P0, P1, P2, 0xe0, 0x0 ;  /* 0x000000000000781c */ /* 0x000fe40000703c20 */
[----:B------:R-:W-:Y:S02]  /*16b0*/  LOP3.LUT P1, RZ, R0, 0x7fffff, RZ, 0xc0, !PT ;  /* 0x007fffff00ff7812 */ /* 0x000fe4000782c0ff */
[----:B------:R-:W-:-:S04]  /*16c0*/  SEL R2, RZ, 0x1, !P0 ;  /* 0x00000001ff027807 */ /* 0x000fc80004000000 */
[----:B------:R-:W-:-:S04]  /*16d0*/  IADD3 R2, PT, PT, -R2, RZ, RZ ;  /* 0x000000ff02027210 */ /* 0x000fc80007ffe1ff */
[----:B------:R-:W-:Y:S01]  /*16e0*/  ISETP.GE.AND P0, PT, R2, RZ, PT ;  /* 0x000000ff0200720c */ /* 0x000fe20003f06270 */
[----:B------:R-:W-:-:S05]  /*16f0*/  VIADD R2, R9, 0xffffff04 ;  /* 0xffffff0409027836 */ /* 0x000fca0000000000 */
[----:B------:R-:W-:-:S07]  /*1700*/  SHF.R.U32.HI R5, RZ, R2, R5 ;  /* 0x00000002ff057219 */ /* 0x000fce0000011605 */
[----:B------:R-:W-:-:S04]  /*1710*/  @!P0 IADD3 R5, PT, PT, R5, 0x1, RZ ;  /* 0x0000000105058810 */ /* 0x000fc80007ffe0ff */
[----:B------:R-:W-:-:S04]  /*1720*/  @!P1 SHF.L.U32 R5, R5, 0x1, RZ ;  /* 0x0000000105059819 */ /* 0x000fc800000006ff */
[----:B------:R-:W-:Y:S01]  /*1730*/  LOP3.LUT R5, R5, 0x80000000, R0, 0xf8, !PT ;  /* 0x8000000005057812 */ /* 0x000fe200078ef800 */
[----:B------:R-:W-:Y:S06]  /*1740*/  BRA `(.L_x_140) ;  /* 0x0000000000047947 */ /* 0x000fec0003800000 */
.L_x_141:
[----:B------:R0:W1:Y:S02]  /*1750*/  MUFU.RCP R5, R0 ;  /* 0x0000000000057308 */ /* 0x0000640000001000 */
.L_x_140:
[----:B------:R-:W-:Y:S05]  /*1760*/  BSYNC.RECONVERGENT B1 ;  /* 0x0000000000017941 */ /* 0x000fea0003800200 */
.L_x_138:
[----:B------:R-:W-:-:S04]  /*1770*/  MOV R7, 0x0 ;  /* 0x0000000000077802 */ /* 0x000fc80000000f00 */
[----:B01----:R-:W-:Y:S05]  /*1780*/  RET.REL.NODEC R6 `(_Z15k_backwardLayerPKfS0_S0_PfS1_S1_S1_iiibf) ;  /* 0xffffffe8061c7950 */ /* 0x003fea0003c3ffff */
.L_x_142:
        /* <DEDUP_REMOVED lines=15> */
.L_x_192:


//--------------------- .text._Z14k_forwardLayerPKfS0_S0_PfS1_iiib --------------------------
	.section	.text._Z14k_forwardLayerPKfS0_S0_PfS1_iiib,"ax",@progbits
	.align	128
        .global         _Z14k_forwardLayerPKfS0_S0_PfS1_iiib
        .type           _Z14k_forwardLayerPKfS0_S0_PfS1_iiib,@function
        .size           _Z14k_forwardLayerPKfS0_S0_PfS1_iiib,(.L_x_193 - _Z14k_forwardLayerPKfS0_S0_PfS1_iiib)
        .other          _Z14k_forwardLayerPKfS0_S0_PfS1_iiib,@"STO_CUDA_ENTRY STV_DEFAULT"
_Z14k_forwardLayerPKfS0_S0_PfS1_iiib:
.text._Z14k_forwardLayerPKfS0_S0_PfS1_iiib:
        /* <DEDUP_REMOVED lines=9> */
[----:B------:R-:W1:Y:S01]  /*0090*/  LDCU.64 UR12, c[0x0][0x358] ;  /* 0x00006b00ff0c77ac */ /* 0x000e620008000a00 */
[----:B------:R-:W2:Y:S01]  /*00a0*/  LDCU UR8, c[0x0][0x3a8] ;  /* 0x00007500ff0877ac */ /* 0x000ea20008000800 */
[----:B0-----:R-:W-:-:S05]  /*00b0*/  IMAD.WIDE R2, R6, 0x4, R2 ;  /* 0x0000000406027825 */ /* 0x001fca00078e0202 */
[----:B-1----:R0:W5:Y:S01]  /*00c0*/  LDG.E.CONSTANT R15, desc[UR12][R2.64] ;  /* 0x0000000c020f7981 */ /* 0x002162000c1e9900 */
[----:B--2---:R-:W-:-:S09]  /*00d0*/  UISETP.GE.AND UP0, UPT, UR8, 0x1, UPT ;  /* 0x000000010800788c */ /* 0x004fd2000bf06270 */
[----:B0-----:R-:W-:Y:S05]  /*00e0*/  BRA.U !UP0, `(.L_x_143) ;  /* 0x0000000908587547 */ /* 0x001fea000b800000 */
[----:B------:R-:W-:Y:S01]  /*00f0*/  UISETP.GE.U32.AND UP1, UPT, UR8, 0x10, UPT ;  /* 0x000000100800788c */ /* 0x000fe2000bf26070 */
[----:B------:R-:W-:Y:S01]  /*0100*/  HFMA2 R8, -RZ, RZ, 0, 0 ;  /* 0x00000000ff087431 */ /* 0x000fe200000001ff */
[----:B------:R-:W-:Y:S02]  /*0110*/  ULOP3.LUT UR9, UR8, 0xf, URZ, 0xc0, !UPT ;  /* 0x0000000f08097892 */ /* 0x000fe4000f8ec0ff */
[----:B------:R-:W-:Y:S02]  /*0120*/  IMAD R7, R6, UR8, RZ ;  /* 0x0000000806077c24 */ /* 0x000fe4000f8e02ff */
[----:B------:R-:W-:-:S03]  /*0130*/  UISETP.NE.AND UP0, UPT, UR9, URZ, UPT ;  /* 0x000000ff0900728c */ /* 0x000fc6000bf05270 */
[----:B------:R-:W-:Y:S08]  /*0140*/  BRA.U !UP1, `(.L_x_144) ;  /* 0x0000000509107547 */ /* 0x000ff0000b800000 */
[----:B------:R-:W0:Y:S01]  /*0150*/  LDCU.128 UR4, c[0x0][0x380] ;  /* 0x00007000ff0477ac */ /* 0x000e220008000c00 */
[----:B------:R-:W-:Y:S01]  /*0160*/  MOV R0, R7 ;  /* 0x0000000700007202 */ /* 0x000fe20000000f00 */
[----:B------:R-:W-:-:S04]  /*0170*/  ULOP3.LUT UR10, UR8, 0x7ffffff0, URZ, 0xc0, !UPT ;  /* 0x7ffffff0080a7892 */ /* 0x000fc8000f8ec0ff */
[----:B------:R-:W-:Y:S02]  /*0180*/  UIADD3 UR11, UPT, UPT, -UR10, URZ, URZ ;  /* 0x000000ff0a0b7290 */ /* 0x000fe4000fffe1ff */
[----:B------:R-:W-:Y:S01]  /*0190*/  MOV R8, UR10 ;  /* 0x0000000a00087c02 */ /* 0x000fe20008000f00 */
[----:B0-----:R-:W-:Y:S02]  /*01a0*/  UIADD3 UR4, UP2, UPT, UR4, 0x20, URZ ;  /* 0x0000002004047890 */ /* 0x001fe4000ff5e0ff */
[----:B------:R-:W-:Y:S02]  /*01b0*/  UIADD3 UR6, UP1, UPT, UR6, 0x20, URZ ;  /* 0x0000002006067890 */ /* 0x000fe4000ff3e0ff */
[----:B------:R-:W-:Y:S02]  /*01c0*/  UIADD3.X UR5, UPT, UPT, URZ, UR5, URZ, UP2, !UPT ;  /* 0x00000005ff057290 */ /* 0x000fe400097fe4ff */
[----:B------:R-:W-:Y:S01]  /*01d0*/  MOV R2, UR4 ;  /* 0x0000000400027c02 */ /* 0x000fe20008000f00 */
[----:B------:R-:W-:-:S03]  /*01e0*/  UIADD3.X UR7, UPT, UPT, URZ, UR7, URZ, UP1, !UPT ;  /* 0x00000007ff077290 */ /* 0x000fc60008ffe4ff */
[----:B------:R-:W-:-:S09]  /*01f0*/  MOV R3, UR5 ;  /* 0x0000000500037c02 */ /* 0x000fd20008000f00 */
.L_x_145:
[----:B------:R-:W-:Y:S01]  /*0200*/  MOV R4, UR6 ;  /* 0x0000000600047c02 */ /* 0x000fe20008000f00 */
[----:B------:R-:W2:Y:S01]  /*0210*/  LDG.E.CONSTANT R17, desc[UR12][R2.64+-0x20] ;  /* 0xffffe00c02117981 */ /* 0x000ea2000c1e9900 */
[----:B------:R-:W-:-:S03]  /*0220*/  MOV R5, UR7 ;  /* 0x0000000700057c02 */ /* 0x000fc60008000f00 */
[----:B------:R-:W3:Y:S01]  /*0230*/  LDG.E.CONSTANT R25, desc[UR12][R2.64+-0x1c] ;  /* 0xffffe40c02197981 */ /* 0x000ee2000c1e9900 */
[----:B------:R-:W-:-:S03]  /*0240*/  IMAD.WIDE R4, R0, 0x4, R4 ;  /* 0x0000000400047825 */ /* 0x000fc600078e0204 */
[----:B------:R-:W4:Y:S04]  /*0250*/  LDG.E.CONSTANT R19, desc[UR12][R2.64+-0x18] ;  /* 0xffffe80c02137981 */ /* 0x000f28000c1e9900 */
[----:B------:R-:W2:Y:S04]  /*0260*/  LDG.E.CONSTANT R16, desc[UR12][R4.64+-0x20] ;  /* 0xffffe00c04107981 */ /* 0x000ea8000c1e9900 */
[----:B------:R-:W3:Y:S04]  /*0270*/  LDG.E.CONSTANT R18, desc[UR12][R4.64+-0x1c] ;  /* 0xffffe40c04127981 */ /* 0x000ee8000c1e9900 */
[----:B------:R-:W4:Y:S04]  /*0280*/  LDG.E.CONSTANT R20, desc[UR12][R4.64+-0x18] ;  /* 0xffffe80c04147981 */ /* 0x000f28000c1e9900 */
        /* <DEDUP_REMOVED lines=9> */
[----:B------:R-:W4:Y:S01]  /*0320*/  LDG.E.CONSTANT R14, desc[UR12][R4.64+-0x4] ;  /* 0xfffffc0c040e7981 */ /* 0x000f22000c1e9900 */
[----:B--2--5:R-:W-:-:S03]  /*0330*/  FFMA R17, R16, R17, R15 ;  /* 0x0000001110117223 */ /* 0x024fc6000000000f */
[----:B------:R-:W2:Y:S04]  /*0340*/  LDG.E.CONSTANT R15, desc[UR12][R2.64] ;  /* 0x0000000c020f7981 */ /* 0x000ea8000c1e9900 */
[----:B------:R-:W2:Y:S01]  /*0350*/  LDG.E.CONSTANT R16, desc[UR12][R4.64] ;  /* 0x0000000c04107981 */ /* 0x000ea2000c1e9900 */
[----:B---3--:R-:W-:-:S03]  /*0360*/  FFMA R25, R18, R25, R17 ;  /* 0x0000001912197223 */ /* 0x008fc60000000011 */
[----:B------:R-:W3:Y:S01]  /*0370*/  LDG.E.CONSTANT R17, desc[UR12][R2.64+0x4] ;  /* 0x0000040c02117981 */ /* 0x000ee2000c1e9900 */
[----:B----4-:R-:W-:-:S03]  /*0380*/  FFMA R26, R20, R19, R25 ;  /* 0x00000013141a7223 */ /* 0x010fc60000000019 */
[----:B------:R-:W3:Y:S04]  /*0390*/  LDG.E.CONSTANT R18, desc[UR12][R4.64+0x4] ;  /* 0x0000040c04127981 */ /* 0x000ee8000c1e9900 */
[----:B------:R-:W4:Y:S01]  /*03a0*/  LDG.E.CONSTANT R20, desc[UR12][R2.64+0x8] ;  /* 0x0000080c02147981 */ /* 0x000f22000c1e9900 */
[----:B------:R-:W-:-:S03]  /*03b0*/  FFMA R25, R21, R22, R26 ;  /* 0x0000001615197223 */ /* 0x000fc6000000001a */
[----:B------:R-:W4:Y:S04]  /*03c0*/  LDG.E.CONSTANT R19, desc[UR12][R4.64+0x8] ;  /* 0x0000080c04137981 */ /* 0x000f28000c1e9900 */
        /* <DEDUP_REMOVED lines=9> */
[----:B------:R-:W4:Y:S04]  /*0460*/  LDG.E.CONSTANT R11, desc[UR12][R2.64+0x18] ;  /* 0x0000180c020b7981 */ /* 0x000f28000c1e9900 */
[----:B------:R-:W4:Y:S04]  /*0470*/  LDG.E.CONSTANT R12, desc[UR12][R4.64+0x18] ;  /* 0x0000180c040c7981 */ /* 0x000f28000c1e9900 */
[----:B------:R-:W4:Y:S04]  /*0480*/  LDG.E.CONSTANT R25, desc[UR12][R4.64+0x1c] ;  /* 0x00001c0c04197981 */ /* 0x000f28000c1e9900 */
[----:B------:R0:W4:Y:S01]  /*0490*/  LDG.E.CONSTANT R26, desc[UR12][R2.64+0x1c] ;  /* 0x00001c0c021a7981 */ /* 0x000122000c1e9900 */
[----:B------:R-:W-:Y:S01]  /*04a0*/  FFMA R13, R14, R13, R27 ;  /* 0x0000000d0e0d7223 */ /* 0x000fe2000000001b */
[----:B------:R-:W-:-:S04]  /*04b0*/  UIADD3 UR11, UPT, UPT, UR11, 0x10, URZ ;  /* 0x000000100b0b7890 */ /* 0x000fc8000fffe0ff */
[----:B------:R-:W-:Y:S01]  /*04c0*/  UISETP.NE.AND UP1, UPT, UR11, URZ, UPT ;  /* 0x000000ff0b00728c */ /* 0x000fe2000bf25270 */
[----:B0-----:R-:W-:Y:S02]  /*04d0*/  IADD3 R2, P0, PT, R2, 0x40, RZ ;  /* 0x0000004002027810 */ /* 0x001fe40007f1e0ff */
[----:B------:R-:W-:-:S03]  /*04e0*/  IADD3 R0, PT, PT, R0, 0x10, RZ ;  /* 0x0000001000007810 */ /* 0x000fc60007ffe0ff */
[----:B------:R-:W-:Y:S02]  /*04f0*/  IMAD.X R3, RZ, RZ, R3, P0 ;  /* 0x000000ffff037224 */ /* 0x000fe400000e0603 */
[----:B--2---:R-:W-:-:S04]  /*0500*/  FFMA R13, R16, R15, R13 ;  /* 0x0000000f100d7223 */ /* 0x004fc8000000000d */
[----:B---3--:R-:W-:-:S04]  /*0510*/  FFMA R18, R18, R17, R13 ;  /* 0x0000001112127223 */ /* 0x008fc8000000000d */
[----:B----4-:R-:W-:-:S04]  /*0520*/  FFMA R18, R19, R20, R18 ;  /* 0x0000001413127223 */ /* 0x010fc80000000012 */
[----:B------:R-:W-:-:S04]  /*0530*/  FFMA R18, R21, R22, R18 ;  /* 0x0000001615127223 */ /* 0x000fc80000000012 */
[----:B------:R-:W-:-:S04]  /*0540*/  FFMA R18, R23, R24, R18 ;  /* 0x0000001817127223 */ /* 0x000fc80000000012 */
[----:B------:R-:W-:-:S04]  /*0550*/  FFMA R9, R9, R10, R18 ;  /* 0x0000000a09097223 */ /* 0x000fc80000000012 */
[----:B------:R-:W-:-:S04]  /*0560*/  FFMA R12, R12, R11, R9 ;  /* 0x0000000b0c0c7223 */ /* 0x000fc80000000009 */
[----:B------:R-:W-:Y:S01]  /*0570*/  FFMA R15, R25, R26, R12 ;  /* 0x0000001a190f7223 */ /* 0x000fe2000000000c */
[----:B------:R-:W-:Y:S06]  /*0580*/  BRA.U UP1, `(.L_x_145) ;  /* 0xfffffffd011c7547 */ /* 0x000fec000b83ffff */
.L_x_144:
[----:B------:R-:W-:Y:S05]  /*0590*/  BRA.U !UP0, `(.L_x_143) ;  /* 0x00000005082c7547 */ /* 0x000fea000b800000 */
[----:B------:R-:W-:Y:S02]  /*05a0*/  UISETP.GE.U32.AND UP0, UPT, UR9, 0x8, UPT ;  /* 0x000000080900788c */ /* 0x000fe4000bf06070 */
[----:B------:R-:W-:-:S04]  /*05b0*/  ULOP3.LUT UR5, UR8, 0x7, URZ, 0xc0, !UPT ;  /* 0x0000000708057892 */ /* 0x000fc8000f8ec0ff */
[----:B------:R-:W-:-:S03]  /*05c0*/  UISETP.NE.AND UP1, UPT, UR5, URZ, UPT ;  /* 0x000000ff0500728c */ /* 0x000fc6000bf25270 */
[----:B------:R-:W-:Y:S08]  /*05d0*/  BRA.U !UP0, `(.L_x_146) ;  /* 0x0000000108787547 */ /* 0x000ff0000b800000 */
[----:B------:R-:W0:Y:S01]  /*05e0*/  LDC.64 R2, c[0x0][0x388] ;  /* 0x0000e200ff027b82 */ /* 0x000e220000000a00 */
[----:B------:R-:W-:-:S07]  /*05f0*/  IADD3 R9, PT, PT, R7, R8, RZ ;  /* 0x0000000807097210 */ /* 0x000fce0007ffe0ff */
[----:B------:R-:W1:Y:S01]  /*0600*/  LDC.64 R4, c[0x0][0x380] ;  /* 0x0000e000ff047b82 */ /* 0x000e620000000a00 */
[----:B0-----:R-:W-:-:S05]  /*0610*/  IMAD.WIDE R2, R9, 0x4, R2 ;  /* 0x0000000409027825 */ /* 0x001fca00078e0202 */
[----:B------:R-:W2:Y:S01]  /*0620*/  LDG.E.CONSTANT R10, desc[UR12][R2.64] ;  /* 0x0000000c020a7981 */ /* 0x000ea2000c1e9900 */
[----:B-1----:R-:W-:-:S03]  /*0630*/  IMAD.WIDE.U32 R4, R8, 0x4, R4 ;  /* 0x0000000408047825 */ /* 0x002fc600078e0004 */
[----:B------:R-:W3:Y:S04]  /*0640*/  LDG.E.CONSTANT R13, desc[UR12][R2.64+0x4] ;  /* 0x0000040c020d7981 */ /* 0x000ee8000c1e9900 */
        /* <DEDUP_REMOVED lines=14> */
[----:B------:R-:W-:Y:S01]  /*0730*/  IADD3 R8, PT, PT, R8, 0x8, RZ ;  /* 0x0000000808087810 */ /* 0x000fe20007ffe0ff */
[----:B--2--5:R-:W-:-:S04]  /*0740*/  FFMA R10, R10, R11, R15 ;  /* 0x0000000b0a0a7223 */ /* 0x024fc8000000000f */
[----:B---3--:R-:W-:-:S04]  /*0750*/  FFMA R10, R13, R12, R10 ;  /* 0x0000000c0d0a7223 */ /* 0x008fc8000000000a */
[----:B----4-:R-:W-:-:S04]  /*0760*/  FFMA R10, R17, R14, R10 ;  /* 0x0000000e110a7223 */ /* 0x010fc8000000000a */
[----:B------:R-:W-:-:S04]  /*0770*/  FFMA R10, R19, R16, R10 ;  /* 0x00000010130a7223 */ /* 0x000fc8000000000a */
[----:B------:R-:W-:-:S04]  /*0780*/  FFMA R10, R21, R18, R10 ;  /* 0x00000012150a7223 */ /* 0x000fc8000000000a */
[----:B------:R-:W-:-:S04]  /*0790*/  FFMA R23, R23, R20, R10 ;  /* 0x0000001417177223 */ /* 0x000fc8000000000a */
[----:B------:R-:W-:-:S04]  /*07a0*/  FFMA R0, R0, R9, R23 ;  /* 0x0000000900007223 */ /* 0x000fc80000000017 */
[----:B------:R-:W-:-:S07]  /*07b0*/  FFMA R15, R25, R22, R0 ;  /* 0x00000016190f7223 */ /* 0x000fce0000000000 */
.L_x_146:
        /* <DEDUP_REMOVED lines=22> */
[----:B------:R-:W-:-:S07]  /*0920*/  FFMA R15, R17, R14, R0 ;  /* 0x0000000e110f7223 */ /* 0x000fce0000000000 */
.L_x_147:
[----:B------:R-:W-:Y:S05]  /*0930*/  BRA.U !UP1, `(.L_x_143) ;  /* 0x0000000109447547 */ /* 0x000fea000b800000 */
[----:B------:R-:W0:Y:S01]  /*0940*/  LDC.64 R2, c[0x0][0x380] ;  /* 0x0000e000ff027b82 */ /* 0x000e220000000a00 */
[----:B------:R-:W-:Y:S01]  /*0950*/  IADD3 R7, PT, PT, R7, R8, RZ ;  /* 0x0000000807077210 */ /* 0x000fe20007ffe0ff */
[----:B------:R-:W-:-:S06]  /*0960*/  UIADD3 UR4, UPT, UPT, -UR4, URZ, URZ ;  /* 0x000000ff04047290 */ /* 0x000fcc000fffe1ff */
[----:B------:R-:W1:Y:S01]  /*0970*/  LDC.64 R10, c[0x0][0x388] ;  /* 0x0000e200ff0a7b82 */ /* 0x000e620000000a00 */
[----:B0-----:R-:W-:-:S04]  /*0980*/  IMAD.WIDE.U32 R2, R8, 0x4, R2 ;  /* 0x0000000408027825 */ /* 0x001fc800078e0002 */
[----:B------:R-:W-:Y:S01]  /*0990*/  IMAD.MOV.U32 R4, RZ, RZ, R2 ;  /* 0x000000ffff047224 */ /* 0x000fe200078e0002 */
[----:B------:R-:W-:-:S07]  /*09a0*/  MOV R5, R3 ;  /* 0x0000000300057202 */ /* 0x000fce0000000f00 */
.L_x_148:
[----:B-1----:R-:W-:Y:S01]  /*09b0*/  IMAD.WIDE R2, R7, 0x4, R10 ;  /* 0x0000000407027825 */ /* 0x002fe200078e020a */
[----:B------:R0:W2:Y:S05]  /*09c0*/  LDG.E.CONSTANT R0, desc[UR12][R4.64] ;  /* 0x0000000c04007981 */ /* 0x0000aa000c1e9900 */
[----:B------:R-:W2:Y:S01]  /*09d0*/  LDG.E.CONSTANT R2, desc[UR12][R2.64] ;  /* 0x0000000c02027981 */ /* 0x000ea2000c1e9900 */
[----:B------:R-:W-:-:S04]  /*09e0*/  UIADD3 UR4, UPT, UPT, UR4, 0x1, URZ ;  /* 0x0000000104047890 */ /* 0x000fc8000fffe0ff */
[----:B------:R-:W-:Y:S01]  /*09f0*/  UISETP.NE.AND UP0, UPT, UR4, URZ, UPT ;  /* 0x000000ff0400728c */ /* 0x000fe2000bf05270 */
[----:B0-----:R-:W-:Y:S02]  /*0a00*/  IADD3 R4, P0, PT, R4, 0x4, RZ ;  /* 0x0000000404047810 */ /* 0x001fe40007f1e0ff */
[----:B------:R-:W-:Y:S02]  /*0a10*/  IADD3 R7, PT, PT, R7, 0x1, RZ ;  /* 0x0000000107077810 */ /* 0x000fe40007ffe0ff */
[----:B------:R-:W-:Y:S01]  /*0a20*/  IADD3.X R5, PT, PT, RZ, R5, RZ, P0, !PT ;  /* 0x00000005ff057210 */ /* 0x000fe200007fe4ff */
[----:B--2--5:R-:W-:-:S03]  /*0a30*/  FFMA R15, R2, R0, R15 ;  /* 0x00000000020f7223 */ /* 0x024fc6000000000f */
[----:B------:R-:W-:Y:S05]  /*0a40*/  BRA.U UP0, `(.L_x_148) ;  /* 0xfffffffd00d87547 */ /* 0x000fea000b83ffff */
.L_x_143:
[----:B------:R-:W0:Y:S01]  /*0a50*/  LDC.64 R2, c[0x0][0x398] ;  /* 0x0000e600ff027b82 */ /* 0x000e220000000a00 */
[----:B------:R-:W1:Y:S02]  /*0a60*/  LDCU.U8 UR4, c[0x0][0x3b4] ;  /* 0x00007680ff0477ac */ /* 0x000e640008000000 */
[----:B-1----:R-:W-:-:S04]  /*0a70*/  UPRMT UR4, UR4, 0x8880, URZ ;  /* 0x0000888004047896 */ /* 0x002fc800080000ff */
[----:B------:R-:W-:Y:S01]  /*0a80*/  UISETP.NE.AND UP0, UPT, UR4, URZ, UPT ;  /* 0x000000ff0400728c */ /* 0x000fe2000bf05270 */
[----:B0-----:R-:W-:-:S05]  /*0a90*/  IMAD.WIDE R2, R6, 0x4, R2 ;  /* 0x0000000406027825 */ /* 0x001fca00078e0202 */
[----:B-----5:R0:W-:Y:S03]  /*0aa0*/  STG.E desc[UR12][R2.64], R15 ;  /* 0x0000000f02007986 */ /* 0x0201e6000c10190c */
[----:B------:R-:W-:Y:S05]  /*0ab0*/  BRA.U !UP0, `(.L_x_149) ;  /* 0x0000000108787547 */ /* 0x000fea000b800000 */
[----:B------:R-:W-:Y:S01]  /*0ac0*/  HFMA2 R0, -RZ, RZ, 0.96630859375, -0.0022525787353515625 ;  /* 0x3bbb989dff007431 */ /* 0x000fe200000001ff */
[----:B0-----:R-:W-:Y:S01]  /*0ad0*/  FMNMX R15, R15, 500, PT ;  /* 0x43fa00000f0f7809 */ /* 0x001fe20003800000 */
[----:B------:R-:W-:Y:S01]  /*0ae0*/  BSSY.RECONVERGENT B0, `(.L_x_150) ;  /* 0x0000017000007945 */ /* 0x000fe20003800200 */
[----:B------:R-:W-:Y:S02]  /*0af0*/  MOV R3, 0x437c0000 ;  /* 0x437c000000037802 */ /* 0x000fe40000000f00 */
        /* <DEDUP_REMOVED lines=8> */
[----:B0-----:R-:W-:-:S04]  /*0b80*/  FFMA R2, R0, R3, 1 ;  /* 0x3f80000000027423 */ /* 0x001fc80000000003 */
[----:B------:R-:W-:-:S05]  /*0b90*/  VIADD R0, R2, 0x1800000 ;  /* 0x0180000002007836 */ /* 0x000fca0000000000 */
[----:B------:R-:W-:-:S04]  /*0ba0*/  LOP3.LUT R0, R0, 0x7f800000, RZ, 0xc0, !PT ;  /* 0x7f80000000007812 */ /* 0x000fc800078ec0ff */
[----:B------:R-:W-:-:S13]  /*0bb0*/  ISETP.GT.U32.AND P0, PT, R0, 0x1ffffff, PT ;  /* 0x01ffffff0000780c */ /* 0x000fda0003f04070 */
[----:B------:R-:W-:Y:S05]  /*0bc0*/  @P0 BRA `(.L_x_151) ;  /* 0x0000000000100947 */ /* 0x000fea0003800000 */
[----:B------:R-:W-:-:S07]  /*0bd0*/  MOV R4, 0xbf0 ;  /* 0x00000bf000047802 */ /* 0x000fce0000000f00 */
[----:B------:R-:W-:Y:S05]  /*0be0*/  CALL.REL.NOINC `($__internal_6_$__cuda_sm20_rcp_rn_f32_slowpath) ;  /* 0x00000004003c7944 */ /* 0x000fea0003c00000 */
[----:B------:R-:W-:Y:S01]  /*0bf0*/  MOV R5, R3 ;  /* 0x0000000300057202 */ /* 0x000fe20000000f00 */
[----:B------:R-:W-:Y:S06]  /*0c00*/  BRA `(.L_x_152) ;  /* 0x0000000000107947 */ /* 0x000fec0003800000 */
.L_x_151:
[----:B------:R-:W0:Y:S02]  /*0c10*/  MUFU.RCP R5, R2 ;  /* 0x0000000200057308 */ /* 0x000e240000001000 */
[----:B0-----:R-:W-:-:S04]  /*0c20*/  FFMA R0, R2, R5, -1 ;  /* 0xbf80000002007423 */ /* 0x001fc80000000005 */
[----:B------:R-:W-:-:S04]  /*0c30*/  FADD.FTZ R0, -R0, -RZ ;  /* 0x800000ff00007221 */ /* 0x000fc80000010100 */
[----:B------:R-:W-:-:S07]  /*0c40*/  FFMA R5, R5, R0, R5 ;  /* 0x0000000005057223 */ /* 0x000fce0000000005 */
.L_x_152:
[----:B------:R-:W-:Y:S05]  /*0c50*/  BSYNC.RECONVERGENT B0 ;  /* 0x0000000000007941 */ /* 0x000fea0003800200 */
.L_x_150:
[----:B------:R-:W0:Y:S02]  /*0c60*/  LDC.64 R2, c[0x0][0x3a0] ;  /* 0x0000e800ff027b82 */ /* 0x000e240000000a00 */
[----:B0-----:R-:W-:-:S05]  /*0c70*/  IMAD.WIDE R6, R6, 0x4, R2 ;  /* 0x0000000406067825 */ /* 0x001fca00078e0202 */
[----:B------:R-:W-:Y:S01]  /*0c80*/  STG.E desc[UR12][R6.64], R5 ;  /* 0x0000000506007986 */ /* 0x000fe2000c10190c */
[----:B------:R-:W-:Y:S05]  /*0c90*/  EXIT ;  /* 0x000000000000794d */ /* 0x000fea0003800000 */
.L_x_149:
[----:B------:R-:W1:Y:S02]  /*0ca0*/  LDC R0, c[0x0][0x3b0] ;  /* 0x0000ec00ff007b82 */ /* 0x000e640000000800 */
[----:B-1----:R-:W-:-:S13]  /*0cb0*/  ISETP.GT.AND P0, PT, R0, 0x1, PT ;  /* 0x000000010000780c */ /* 0x002fda0003f04270 */
[----:B------:R-:W-:Y:S05]  /*0cc0*/  @P0 BRA `(.L_x_153) ;  /* 0x0000000000280947 */ /* 0x000fea0003800000 */
[----:B------:R-:W-:-:S04]  /*0cd0*/  VIMNMX.U32 R0, PT, PT, R0, 0x2, PT ;  /* 0x0000000200007848 */ /* 0x000fc80003fe0000 */
[----:B------:R-:W-:-:S04]  /*0ce0*/  SHF.L.U32 R0, R0, 0x2, RZ ;  /* 0x0000000200007819 */ /* 0x000fc800000006ff */
[----:B0-----:R-:W0:Y:S02]  /*0cf0*/  LDC R2, c[0x2][R0] ;  /* 0x0080000000027b82 */ /* 0x001e240000000800 */
[----:B0-----:R-:W-:-:S04]  /*0d00*/  SHF.R.S32.HI R3, RZ, 0x1f, R2 ;  /* 0x0000001fff037819 */ /* 0x001fc80000011402 */
.L_x_179:
[----:B------:R-:W-:Y:S05]  /*0d10*/  BRX R2 -0xd20                                                           (*"BRANCH_TARGETS .L_x_180,.L_x_181,.L_x_154"*) ;  /* 0xfffffff002b87949 */ /* 0x000fea000383ffff */
.L_x_181:
[----:B------:R-:W-:-:S13]  /*0d20*/  FSETP.GT.AND P0, PT, R15, RZ, PT ;  /* 0x000000ff0f00720b */ /* 0x000fda0003f04000 */
[----:B------:R-:W-:Y:S01]  /*0d30*/  @!P0 FMUL R15, R15, 0.0099999997764825820923 ;  /* 0x3c23d70a0f0f8820 */ /* 0x000fe20000400000 */
[----:B------:R-:W-:Y:S06]  /*0d40*/  BRA `(.L_x_154) ;  /* 0x0000000000d47947 */ /* 0x000fec0003800000 */
.L_x_180:
[----:B------:R-:W-:Y:S01]  /*0d50*/  FMNMX R15, RZ, R15, !PT ;  /* 0x0000000fff0f7209 */ /* 0x000fe20007800000 */
[----:B------:R-:W-:Y:S06]  /*0d60*/  BRA `(.L_x_154) ;  /* 0x0000000000cc7947 */ /* 0x000fec0003800000 */
.L_x_153:
[----:B0-----:R-:W-:-:S04]  /*0d70*/  MOV R3, 0xfffffffe ;  /* 0xfffffffe00037802 */ /* 0x001fc80000000f00 */
[----:B------:R-:W-:-:S04]  /*0d80*/  VIADDMNMX.U32 R0, R0, R3, 0x2, PT ;  /* 0x0000000200007446 */ /* 0x000fc80003800003 */
[----:B------:R-:W-:-:S04]  /*0d90*/  SHF.L.U32 R0, R0, 0x2, RZ ;  /* 0x0000000200007819 */ /* 0x000fc800000006ff */
[----:B------:R-:W0:Y:S02]  /*0da0*/  LDC R2, c[0x2][R0+0xc] ;  /* 0x0080030000027b82 */ /* 0x000e240000000800 */
[----:B0-----:R-:W-:-:S04]  /*0db0*/  SHF.R.S32.HI R3, RZ, 0x1f, R2 ;  /* 0x0000001fff037819 */ /* 0x001fc80000011402 */
.L_x_183:
[----:B------:R-:W-:Y:S05]  /*0dc0*/  BRX R2 -0xdd0                                                           (*"BRANCH_TARGETS .L_x_184,.L_x_185,.L_x_154"*) ;  /* 0xfffffff0028c7949 */ /* 0x000fea000383ffff */
.L_x_185:
[----:B------:R-:W-:Y:S01]  /*0dd0*/  HFMA2 R0, -RZ, RZ, 0.96630859375, -0.0022525787353515625 ;  /* 0x3bbb989dff007431 */ /* 0x000fe200000001ff */
[----:B------:R-:W-:Y:S01]  /*0de0*/  FMNMX R15, R15, 500, PT ;  /* 0x43fa00000f0f7809 */ /* 0x000fe20003800000 */
[----:B------:R-:W-:Y:S01]  /*0df0*/  BSSY.RECONVERGENT B0, `(.L_x_155) ;  /* 0x0000017000007945 */ /* 0x000fe20003800200 */
[----:B------:R-:W-:Y:S02]  /*0e00*/  MOV R3, 0x437c0000 ;  /* 0x437c000000037802 */ /* 0x000fe40000000f00 */
[----:B------:R-:W-:-:S05]  /*0e10*/  FMNMX R15, R15, -500, !PT ;  /* 0xc3fa00000f0f7809 */ /* 0x000fca0007800000 */
[----:B------:R-:W-:-:S04]  /*0e20*/  FFMA.SAT R0, R15, -R0, 0.5 ;  /* 0x3f0000000f007423 */ /* 0x000fc80000002800 */
[----:B------:R-:W-:-:S04]  /*0e30*/  FFMA.RM R0, R0, R3, 12582913 ;  /* 0x4b40000100007423 */ /* 0x000fc80000004003 */
[C---:B------:R-:W-:Y:S01]  /*0e40*/  FADD R2, R0.reuse, -12583039 ;  /* 0xcb40007f00027421 */ /* 0x040fe20000000000 */
[----:B------:R-:W-:-:S03]  /*0e50*/  IMAD.SHL.U32 R0, R0, 0x800000, RZ ;  /* 0x0080000000007824 */ /* 0x000fc600078e00ff */
        /* <DEDUP_REMOVED lines=8> */
[----:B------:R-:W-:-:S07]  /*0ee0*/  MOV R4, 0xf00 ;  /* 0x00000f0000047802 */ /* 0x000fce0000000f00 */
[----:B------:R-:W-:Y:S05]  /*0ef0*/  CALL.REL.NOINC `($__internal_6_$__cuda_sm20_rcp_rn_f32_slowpath) ;  /* 0x0000000000787944 */ /* 0x000fea0003c00000 */
[----:B------:R-:W-:Y:S01]  /*0f00*/  MOV R15, R3 ;  /* 0x00000003000f7202 */ /* 0x000fe20000000f00 */
[----:B------:R-:W-:Y:S06]  /*0f10*/  BRA `(.L_x_157) ;  /* 0x0000000000107947 */ /* 0x000fec0003800000 */
.L_x_156:
[----:B------:R-:W0:Y:S02]  /*0f20*/  MUFU.RCP R15, R2 ;  /* 0x00000002000f7308 */ /* 0x000e240000001000 */
[----:B0-----:R-:W-:-:S04]  /*0f30*/  FFMA R0, R2, R15, -1 ;  /* 0xbf80000002007423 */ /* 0x001fc8000000000f */
[----:B------:R-:W-:-:S04]  /*0f40*/  FADD.FTZ R0, -R0, -RZ ;  /* 0x800000ff00007221 */ /* 0x000fc80000010100 */
[----:B------:R-:W-:-:S07]  /*0f50*/  FFMA R15, R15, R0, R15 ;  /* 0x000000000f0f7223 */ /* 0x000fce000000000f */
.L_x_157:
[----:B------:R-:W-:Y:S05]  /*0f60*/  BSYNC.RECONVERGENT B0 ;  /* 0x0000000000007941 */ /* 0x000fea0003800200 */
.L_x_155:
[----:B------:R-:W-:Y:S05]  /*0f70*/  BRA `(.L_x_154) ;  /* 0x0000000000487947 */ /* 0x000fea0003800000 */
.L_x_184:
[C---:B------:R-:W-:Y:S01]  /*0f80*/  FMUL R0, |R15|.reuse, 2.8853900432586669922 ;  /* 0x4038aa3b0f007820 */ /* 0x040fe20000400200 */
[----:B------:R-:W-:Y:S02]  /*0f90*/  HFMA2 R4, -RZ, RZ, 1.125, -9232 ;  /* 0x3c80f082ff047431 */ /* 0x000fe400000001ff */
[C---:B------:R-:W-:Y:S01]  /*0fa0*/  FMUL R5, R15.reuse, R15 ;  /* 0x0000000f0f057220 */ /* 0x040fe20000400000 */
[----:B------:R-:W-:Y:S02]  /*0fb0*/  MOV R3, 0x3f800000 ;  /* 0x3f80000000037802 */ /* 0x000fe40000000f00 */
[C---:B------:R-:W-:Y:S01]  /*0fc0*/  FSETP.GE.AND P1, PT, |R15|.reuse, 0.60000002384185791016, PT ;  /* 0x3f19999a0f00780b */ /* 0x040fe20003f26200 */
[----:B------:R-:W0:Y:S01]  /*0fd0*/  MUFU.EX2 R0, R0 ;  /* 0x0000000000007308 */ /* 0x000e220000000800 */
[----:B------:R-:W-:Y:S01]  /*0fe0*/  FSETP.GE.AND P0, PT, |R15|, 9.010913848876953125, PT ;  /* 0x41102cb40f00780b */ /* 0x000fe20003f06200 */
        /* <DEDUP_REMOVED lines=9> */
[----:B------:R-:W-:-:S05]  /*1080*/  @!P1 FFMA R4, R15, R0, R15 ;  /* 0x000000000f049223 */ /* 0x000fca000000000f */
[----:B------:R-:W-:-:S07]  /*1090*/  MOV R15, R4 ;  /* 0x00000004000f7202 */ /* 0x000fce0000000f00 */
.L_x_154:
[----:B------:R-:W0:Y:S02]  /*10a0*/  LDC.64 R2, c[0x0][0x3a0] ;  /* 0x0000e800ff027b82 */ /* 0x000e240000000a00 */
[----:B0-----:R-:W-:-:S05]  /*10b0*/  IMAD.WIDE R2, R6, 0x4, R2 ;  /* 0x0000000406027825 */ /* 0x001fca00078e0202 */
[----:B------:R-:W-:Y:S01]  /*10c0*/  STG.E desc[UR12][R2.64], R15 ;  /* 0x0000000f02007986 */ /* 0x000fe2000c10190c */
[----:B------:R-:W-:Y:S05]  /*10d0*/  EXIT ;  /* 0x000000000000794d */ /* 0x000fea0003800000 */
        .weak           $__internal_6_$__cuda_sm20_rcp_rn_f32_slowpath
        .type           $__internal_6_$__cuda_sm20_rcp_rn_f32_slowpath,@function
        .size           $__internal_6_$__cuda_sm20_rcp_rn_f32_slowpath,(.L_x_193 - $__internal_6_$__cuda_sm20_rcp_rn_f32_slowpath)
$__internal_6_$__cuda_sm20_rcp_rn_f32_slowpath:
        /* <DEDUP_REMOVED lines=15> */
.L_x_159:
        /* <DEDUP_REMOVED lines=26> */
[----:B------:R-:W-:Y:S02]  /*1370*/  ISETP.GE.AND P0, PT, R0, RZ, PT ;  /* 0x000000ff0000720c */ /* 0x000fe40003f06270 */
[----:B------:R-:W-:-:S04]  /*1380*/  IADD3 R0, PT, PT, R7, -0xfc, RZ ;  /* 0xffffff0407007810 */ /* 0x000fc80007ffe0ff */
[----:B------:R-:W-:-:S07]  /*1390*/  SHF.R.U32.HI R3, RZ, R0, R3 ;  /* 0x00000000ff037219 */ /* 0x000fce0000011603 */
[----:B------:R-:W-:-:S04]  /*13a0*/  @!P0 IADD3 R3, PT, PT, R3, 0x1, RZ ;  /* 0x0000000103038810 */ /* 0x000fc80007ffe0ff */
[----:B------:R-:W-:-:S04]  /*13b0*/  @!P1 SHF.L.U32 R3, R3, 0x1, RZ ;  /* 0x0000000103039819 */ /* 0x000fc800000006ff */
[----:B------:R-:W-:Y:S01]  /*13c0*/  LOP3.LUT R3, R3, 0x80000000, R2, 0xf8, !PT ;  /* 0x8000000003037812 */ /* 0x000fe200078ef802 */
[----:B------:R-:W-:Y:S06]  /*13d0*/  BRA `(.L_x_160) ;  /* 0x0000000000047947 */ /* 0x000fec0003800000 */
.L_x_161:
[----:B------:R0:W1:Y:S02]  /*13e0*/  MUFU.RCP R3, R2 ;  /* 0x0000000200037308 */ /* 0x0000640000001000 */
.L_x_160:
[----:B------:R-:W-:Y:S05]  /*13f0*/  BSYNC.RECONVERGENT B1 ;  /* 0x0000000000017941 */ /* 0x000fea0003800200 */
.L_x_158:
[----:B------:R-:W-:-:S04]  /*1400*/  MOV R5, 0x0 ;  /* 0x0000000000057802 */ /* 0x000fc80000000f00 */
[----:B01----:R-:W-:Y:S05]  /*1410*/  RET.REL.NODEC R4 `(_Z14k_forwardLayerPKfS0_S0_PfS1_iiib) ;  /* 0xffffffe804f87950 */ /* 0x003fea0003c3ffff */
.L_x_162:
        /* <DEDUP_REMOVED lines=14> */
.L_x_193:


//--------------------- .nv.global.init           --------------------------
	.section	.nv.global.init,"aw",@progbits
	.align	4
.nv.global.init:
	.type		mrg32k3aM1SubSeq,@object
	.size		mrg32k3aM1SubSeq,(mrg32k3aM2SubSeq - mrg32k3aM1SubSeq)
mrg32k3aM1SubSeq:
        /*0000*/ 	.byte	0x0b, 0xcc, 0xee, 0x04, 0x73, 0x29, 0x8b, 0x6f, 0xf6, 0x53, 0x03, 0xf6, 0x23, 0xf6, 0xea, 0xda
        /* <DEDUP_REMOVED lines=125> */
	.type		mrg32k3aM2SubSeq,@object
	.size		mrg32k3aM2SubSeq,(mrg32k3aM1 - mrg32k3aM2SubSeq)
mrg32k3aM2SubSeq:
        /* <DEDUP_REMOVED lines=126> */
	.type		mrg32k3aM1,@object
	.size		mrg32k3aM1,(mrg32k3aM1Seq - mrg32k3aM1)
mrg32k3aM1:
        /* <DEDUP_REMOVED lines=144> */
	.type		mrg32k3aM1Seq,@object
	.size		mrg32k3aM1Seq,(mrg32k3aM2 - mrg32k3aM1Seq)
mrg32k3aM1Seq:
        /* <DEDUP_REMOVED lines=144> */
	.type		mrg32k3aM2,@object
	.size		mrg32k3aM2,(mrg32k3aM2Seq - mrg32k3aM2)
mrg32k3aM2:
        /* <DEDUP_REMOVED lines=144> */
	.type		mrg32k3aM2Seq,@object
	.size		mrg32k3aM2Seq,(precalc_xorwow_matrix - mrg32k3aM2Seq)
mrg32k3aM2Seq:
        /* <DEDUP_REMOVED lines=144> */
	.type		precalc_xorwow_matrix,@object
	.size		precalc_xorwow_matrix,(precalc_xorwow_offset_matrix - precalc_xorwow_matrix)
precalc_xorwow_matrix:
        /* <DEDUP_REMOVED lines=6400> */
	.type		precalc_xorwow_offset_matrix,@object
	.size		precalc_xorwow_offset_matrix,(.L_1 - precalc_xorwow_offset_matrix)
precalc_xorwow_offset_matrix:
        /* <DEDUP_REMOVED lines=6400> */
.L_1:


//--------------------- .nv.shared.reserved.0     --------------------------
	.section	.nv.shared.reserved.0,"aw",@nobits
	.weak		__nv_reservedSMEM_offset_0_alias
	.size		__nv_reservedSMEM_offset_0_alias, 0, 64
	.other		__nv_reservedSMEM_offset_0_alias,@"STO_CUDA_RESERVED_SHARED STV_DEFAULT"
__nv_reservedSMEM_offset_0_alias:
	.zero		0
	.zero		64


//--------------------- .nv.shared._Z16k_computeMSELossPKfS0_Pfi --------------------------
	.section	.nv.shared._Z16k_computeMSELossPKfS0_Pfi,"aw",@nobits
	.sectionflags	@""
	.align	4
.nv.shared._Z16k_computeMSELossPKfS0_Pfi:
	.zero		2048


//--------------------- .nv.constant0._Z20k_computeMSEGradientPKfS0_Pfi --------------------------
	.section	.nv.constant0._Z20k_computeMSEGradientPKfS0_Pfi,"a",@progbits
	.sectionflags	@""
	.align	4
.nv.constant0._Z20k_computeMSEGradientPKfS0_Pfi:
	.zero		924


//--------------------- .nv.constant0._Z16k_computeMSELossPKfS0_Pfi --------------------------
	.section	.nv.constant0._Z16k_computeMSELossPKfS0_Pfi,"a",@progbits
	.sectionflags	@""
	.align	4
.nv.constant0._Z16k_computeMSELossPKfS0_Pfi:
	.zero		924


//--------------------- .nv.constant0._Z14k_graphReadoutPKfPfii --------------------------
	.section	.nv.constant0._Z14k_graphReadoutPKfPfii,"a",@progbits
	.sectionflags	@""
	.align	4
.nv.constant0._Z14k_graphReadoutPKfPfii:
	.zero		920


//--------------------- .nv.constant0._Z19k_aggregateMessagesPKfPKiS2_Pfii --------------------------
	.section	.nv.constant0._Z19k_aggregateMessagesPKfPKiS2_Pfii,"a",@progbits
	.sectionflags	@""
	.align	4
.nv.constant0._Z19k_aggregateMessagesPKfPKiS2_Pfii:
	.zero		936


//--------------------- .nv.constant0._Z18k_computeInputGradPKfS0_S0_Pfiiib --------------------------
	.section	.nv.constant0._Z18k_computeInputGradPKfS0_S0_Pfiiib,"a",@progbits
	.sectionflags	@""
	.align	4
.nv.constant0._Z18k_computeInputGradPKfS0_S0_Pfiiib:
	.zero		941


//--------------------- .nv.constant0._Z15k_backwardLayerPKfS0_S0_PfS1_S1_S1_iiibf --------------------------
	.section	.nv.constant0._Z15k_backwardLayerPKfS0_S0_PfS1_S1_S1_iiibf,"a",@progbits
	.sectionflags	@""
	.align	4
.nv.constant0._Z15k_backwardLayerPKfS0_S0_PfS1_S1_S1_iiibf:
	.zero		972


//--------------------- .nv.constant0._Z14k_forwardLayerPKfS0_S0_PfS1_iiib --------------------------
	.section	.nv.constant0._Z14k_forwardLayerPKfS0_S0_PfS1_iiib,"a",@progbits
	.sectionflags	@""
	.align	4
.nv.constant0._Z14k_forwardLayerPKfS0_S0_PfS1_iiib:
	.zero		949


//--------------------- SYMBOLS --------------------------

	.type		.nv.reservedSmem.offset0,@object
	.size		.nv.reservedSmem.offset0,0x4
	.type		.nv.reservedSmem.cap,@object
	.size		.nv.reservedSmem.cap,0x4
